//
// Generated by NVIDIA NVVM Compiler
//
// Compiler Build ID: CL-36424714
// Cuda compilation tools, release 13.0, V13.0.88
// Based on NVVM 20.0.0
//

.version 9.0
.target sm_100
.address_size 64

	// .globl	_Z19Update_FluxF_kernelPdS_ii

.visible .entry _Z19Update_FluxF_kernelPdS_ii(
	.param .u64 .ptr .align 1 _Z19Update_FluxF_kernelPdS_ii_param_0,
	.param .u64 .ptr .align 1 _Z19Update_FluxF_kernelPdS_ii_param_1,
	.param .u32 _Z19Update_FluxF_kernelPdS_ii_param_2,
	.param .u32 _Z19Update_FluxF_kernelPdS_ii_param_3
)
{
	.reg .pred 	%p<5>;
	.reg .b32 	%r<15>;
	.reg .b64 	%rd<9>;
	.reg .b64 	%fd<16>;

	ld.param.u64 	%rd2, [_Z19Update_FluxF_kernelPdS_ii_param_0];
	ld.param.u64 	%rd3, [_Z19Update_FluxF_kernelPdS_ii_param_1];
	ld.param.u32 	%r5, [_Z19Update_FluxF_kernelPdS_ii_param_2];
	ld.param.u32 	%r6, [_Z19Update_FluxF_kernelPdS_ii_param_3];
	mov.u32 	%r7, %ctaid.x;
	mov.u32 	%r8, %ntid.x;
	mov.u32 	%r9, %tid.x;
	mad.lo.s32 	%r1, %r7, %r8, %r9;
	mov.u32 	%r10, %ctaid.y;
	mov.u32 	%r11, %ntid.y;
	mov.u32 	%r12, %tid.y;
	mad.lo.s32 	%r13, %r10, %r11, %r12;
	setp.ge.s32 	%p1, %r1, %r5;
	setp.ge.s32 	%p2, %r13, %r6;
	or.pred  	%p3, %p1, %p2;
	@%p3 bra 	$L__BB0_4;
	cvta.to.global.u64 	%rd4, %rd2;
	mad.lo.s32 	%r14, %r6, %r1, %r13;
	mul.lo.s32 	%r3, %r14, 3;
	mul.wide.s32 	%rd5, %r3, 8;
	add.s64 	%rd1, %rd4, %rd5;
	ld.global.f64 	%fd1, [%rd1];
	setp.lt.f64 	%p4, %fd1, 0d3EB0C6F7A0B5ED8D;
	mov.f64 	%fd14, 0d0000000000000000;
	mov.f64 	%fd15, %fd14;
	@%p4 bra 	$L__BB0_3;
	ld.global.f64 	%fd7, [%rd1+8];
	div.rn.f64 	%fd15, %fd7, %fd1;
	ld.global.f64 	%fd8, [%rd1+16];
	div.rn.f64 	%fd14, %fd8, %fd1;
$L__BB0_3:
	mul.f64 	%fd9, %fd1, %fd14;
	cvta.to.global.u64 	%rd6, %rd3;
	add.s64 	%rd8, %rd6, %rd5;
	st.global.f64 	[%rd8], %fd9;
	mul.f64 	%fd10, %fd14, %fd9;
	mul.f64 	%fd11, %fd1, 0d40139EB851EB851F;
	fma.rn.f64 	%fd12, %fd1, %fd11, %fd10;
	st.global.f64 	[%rd8+8], %fd12;
	mul.f64 	%fd13, %fd9, %fd15;
	st.global.f64 	[%rd8+16], %fd13;
$L__BB0_4:
	ret;

}
	// .globl	_Z19Update_FluxG_kernelPdS_ii
.visible .entry _Z19Update_FluxG_kernelPdS_ii(
	.param .u64 .ptr .align 1 _Z19Update_FluxG_kernelPdS_ii_param_0,
	.param .u64 .ptr .align 1 _Z19Update_FluxG_kernelPdS_ii_param_1,
	.param .u32 _Z19Update_FluxG_kernelPdS_ii_param_2,
	.param .u32 _Z19Update_FluxG_kernelPdS_ii_param_3
)
{
	.reg .pred 	%p<5>;
	.reg .b32 	%r<15>;
	.reg .b64 	%rd<9>;
	.reg .b64 	%fd<17>;

	ld.param.u64 	%rd2, [_Z19Update_FluxG_kernelPdS_ii_param_0];
	ld.param.u64 	%rd3, [_Z19Update_FluxG_kernelPdS_ii_param_1];
	ld.param.u32 	%r5, [_Z19Update_FluxG_kernelPdS_ii_param_2];
	ld.param.u32 	%r6, [_Z19Update_FluxG_kernelPdS_ii_param_3];
	mov.u32 	%r7, %ctaid.x;
	mov.u32 	%r8, %ntid.x;
	mov.u32 	%r9, %tid.x;
	mad.lo.s32 	%r1, %r7, %r8, %r9;
	mov.u32 	%r10, %ctaid.y;
	mov.u32 	%r11, %ntid.y;
	mov.u32 	%r12, %tid.y;
	mad.lo.s32 	%r13, %r10, %r11, %r12;
	setp.ge.s32 	%p1, %r1, %r5;
	setp.ge.s32 	%p2, %r13, %r6;
	or.pred  	%p3, %p1, %p2;
	@%p3 bra 	$L__BB1_4;
	cvta.to.global.u64 	%rd4, %rd2;
	mad.lo.s32 	%r14, %r6, %r1, %r13;
	mul.lo.s32 	%r3, %r14, 3;
	mul.wide.s32 	%rd5, %r3, 8;
	add.s64 	%rd1, %rd4, %rd5;
	ld.global.f64 	%fd1, [%rd1];
	setp.lt.f64 	%p4, %fd1, 0d3EB0C6F7A0B5ED8D;
	mov.f64 	%fd15, 0d0000000000000000;
	mov.f64 	%fd16, %fd15;
	@%p4 bra 	$L__BB1_3;
	ld.global.f64 	%fd7, [%rd1+8];
	div.rn.f64 	%fd16, %fd7, %fd1;
	ld.global.f64 	%fd8, [%rd1+16];
	div.rn.f64 	%fd15, %fd8, %fd1;
$L__BB1_3:
	mul.f64 	%fd9, %fd1, %fd16;
	cvta.to.global.u64 	%rd6, %rd3;
	add.s64 	%rd8, %rd6, %rd5;
	st.global.f64 	[%rd8], %fd9;
	mul.f64 	%fd10, %fd1, %fd15;
	mul.f64 	%fd11, %fd10, %fd16;
	st.global.f64 	[%rd8+8], %fd11;
	mul.f64 	%fd12, %fd16, %fd9;
	mul.f64 	%fd13, %fd1, 0d40139EB851EB851F;
	fma.rn.f64 	%fd14, %fd1, %fd13, %fd12;
	st.global.f64 	[%rd8+16], %fd14;
$L__BB1_4:
	ret;

}
	// .globl	_Z29Calculate_Local_Speeds_kernelPdS_S_ii
.visible .entry _Z29Calculate_Local_Speeds_kernelPdS_S_ii(
	.param .u64 .ptr .align 1 _Z29Calculate_Local_Speeds_kernelPdS_S_ii_param_0,
	.param .u64 .ptr .align 1 _Z29Calculate_Local_Speeds_kernelPdS_S_ii_param_1,
	.param .u64 .ptr .align 1 _Z29Calculate_Local_Speeds_kernelPdS_S_ii_param_2,
	.param .u32 _Z29Calculate_Local_Speeds_kernelPdS_S_ii_param_3,
	.param .u32 _Z29Calculate_Local_Speeds_kernelPdS_S_ii_param_4
)
{
	.reg .pred 	%p<5>;
	.reg .b32 	%r<15>;
	.reg .b64 	%rd<12>;
	.reg .b64 	%fd<20>;

	ld.param.u64 	%rd2, [_Z29Calculate_Local_Speeds_kernelPdS_S_ii_param_0];
	ld.param.u64 	%rd3, [_Z29Calculate_Local_Speeds_kernelPdS_S_ii_param_1];
	ld.param.u64 	%rd4, [_Z29Calculate_Local_Speeds_kernelPdS_S_ii_param_2];
	ld.param.u32 	%r5, [_Z29Calculate_Local_Speeds_kernelPdS_S_ii_param_3];
	ld.param.u32 	%r6, [_Z29Calculate_Local_Speeds_kernelPdS_S_ii_param_4];
	mov.u32 	%r7, %ctaid.x;
	mov.u32 	%r8, %ntid.x;
	mov.u32 	%r9, %tid.x;
	mad.lo.s32 	%r1, %r7, %r8, %r9;
	mov.u32 	%r10, %ctaid.y;
	mov.u32 	%r11, %ntid.y;
	mov.u32 	%r12, %tid.y;
	mad.lo.s32 	%r13, %r10, %r11, %r12;
	setp.ge.s32 	%p1, %r1, %r5;
	setp.ge.s32 	%p2, %r13, %r6;
	or.pred  	%p3, %p1, %p2;
	@%p3 bra 	$L__BB2_4;
	cvta.to.global.u64 	%rd5, %rd2;
	mad.lo.s32 	%r3, %r6, %r1, %r13;
	mul.lo.s32 	%r14, %r3, 3;
	mul.wide.s32 	%rd6, %r14, 8;
	add.s64 	%rd1, %rd5, %rd6;
	ld.global.f64 	%fd1, [%rd1];
	setp.lt.f64 	%p4, %fd1, 0d3EB0C6F7A0B5ED8D;
	mov.f64 	%fd17, 0d0000000000000000;
	mov.f64 	%fd18, %fd17;
	mov.f64 	%fd19, %fd17;
	@%p4 bra 	$L__BB2_3;
	ld.global.f64 	%fd8, [%rd1+8];
	div.rn.f64 	%fd19, %fd8, %fd1;
	ld.global.f64 	%fd9, [%rd1+16];
	div.rn.f64 	%fd18, %fd9, %fd1;
	mov.f64 	%fd17, %fd1;
$L__BB2_3:
	max.f64 	%fd10, %fd17, 0d0000000000000000;
	abs.f64 	%fd11, %fd18;
	mul.f64 	%fd12, %fd10, 0d40239EB851EB851F;
	sqrt.rn.f64 	%fd13, %fd12;
	add.f64 	%fd14, %fd11, %fd13;
	cvta.to.global.u64 	%rd7, %rd3;
	mul.wide.s32 	%rd8, %r3, 8;
	add.s64 	%rd9, %rd7, %rd8;
	st.global.f64 	[%rd9], %fd14;
	abs.f64 	%fd15, %fd19;
	add.f64 	%fd16, %fd15, %fd13;
	cvta.to.global.u64 	%rd10, %rd4;
	add.s64 	%rd11, %rd10, %rd8;
	st.global.f64 	[%rd11], %fd16;
$L__BB2_4:
	ret;

}
	// .globl	_Z28InitialConditionBound_kernelPdii
.visible .entry _Z28InitialConditionBound_kernelPdii(
	.param .u64 .ptr .align 1 _Z28InitialConditionBound_kernelPdii_param_0,
	.param .u32 _Z28InitialConditionBound_kernelPdii_param_1,
	.param .u32 _Z28InitialConditionBound_kernelPdii_param_2
)
{
	.reg .pred 	%p<6>;
	.reg .b32 	%r<17>;
	.reg .b64 	%rd<5>;
	.reg .b64 	%fd<11>;

	ld.param.u64 	%rd1, [_Z28InitialConditionBound_kernelPdii_param_0];
	ld.param.u32 	%r4, [_Z28InitialConditionBound_kernelPdii_param_1];
	ld.param.u32 	%r5, [_Z28InitialConditionBound_kernelPdii_param_2];
	mov.u32 	%r6, %ctaid.x;
	mov.u32 	%r7, %ntid.x;
	mov.u32 	%r8, %tid.x;
	mad.lo.s32 	%r1, %r6, %r7, %r8;
	mov.u32 	%r9, %ctaid.y;
	mov.u32 	%r10, %ntid.y;
	mov.u32 	%r11, %tid.y;
	mad.lo.s32 	%r12, %r9, %r10, %r11;
	setp.ge.s32 	%p1, %r1, %r4;
	setp.ge.s32 	%p2, %r12, %r5;
	or.pred  	%p3, %p1, %p2;
	@%p3 bra 	$L__BB3_4;
	setp.eq.s32 	%p4, %r1, 0;
	mov.f64 	%fd10, 0d4024000000000000;
	mov.f64 	%fd9, 0d4037000000000000;
	@%p4 bra 	$L__BB3_3;
	add.s32 	%r13, %r1, 1;
	setp.lt.u32 	%p5, %r13, 3;
	selp.b32 	%r14, %r1, 0, %p5;
	cvt.rn.f64.s32 	%fd7, %r14;
	mul.f64 	%fd10, %fd7, 0d4024000000000000;
	fma.rn.f64 	%fd9, %fd7, 0d4034000000000000, 0d4008000000000000;
$L__BB3_3:
	mad.lo.s32 	%r15, %r5, %r1, %r12;
	mul.lo.s32 	%r16, %r15, 3;
	cvta.to.global.u64 	%rd2, %rd1;
	mul.wide.s32 	%rd3, %r16, 8;
	add.s64 	%rd4, %rd2, %rd3;
	st.global.f64 	[%rd4], %fd9;
	mul.f64 	%fd8, %fd9, %fd10;
	st.global.f64 	[%rd4+8], %fd8;
	st.global.f64 	[%rd4+16], %fd8;
$L__BB3_4:
	ret;

}
	// .globl	_Z15Update_U_kernelPdS_S_S_iiddd
.visible .entry _Z15Update_U_kernelPdS_S_S_iiddd(
	.param .u64 .ptr .align 1 _Z15Update_U_kernelPdS_S_S_iiddd_param_0,
	.param .u64 .ptr .align 1 _Z15Update_U_kernelPdS_S_S_iiddd_param_1,
	.param .u64 .ptr .align 1 _Z15Update_U_kernelPdS_S_S_iiddd_param_2,
	.param .u64 .ptr .align 1 _Z15Update_U_kernelPdS_S_S_iiddd_param_3,
	.param .u32 _Z15Update_U_kernelPdS_S_S_iiddd_param_4,
	.param .u32 _Z15Update_U_kernelPdS_S_S_iiddd_param_5,
	.param .f64 _Z15Update_U_kernelPdS_S_S_iiddd_param_6,
	.param .f64 _Z15Update_U_kernelPdS_S_S_iiddd_param_7,
	.param .f64 _Z15Update_U_kernelPdS_S_S_iiddd_param_8
)
{
	.reg .pred 	%p<28>;
	.reg .b32 	%r<30>;
	.reg .b64 	%rd<43>;
	.reg .b64 	%fd<180>;

	ld.param.u64 	%rd16, [_Z15Update_U_kernelPdS_S_S_iiddd_param_1];
	ld.param.u64 	%rd18, [_Z15Update_U_kernelPdS_S_S_iiddd_param_2];
	ld.param.u32 	%r10, [_Z15Update_U_kernelPdS_S_S_iiddd_param_4];
	ld.param.u32 	%r12, [_Z15Update_U_kernelPdS_S_S_iiddd_param_5];
	cvta.to.global.u64 	%rd1, %rd18;
	cvta.to.global.u64 	%rd2, %rd16;
	mov.u32 	%r13, %ctaid.x;
	mov.u32 	%r14, %ntid.x;
	mov.u32 	%r15, %tid.x;
	mad.lo.s32 	%r1, %r13, %r14, %r15;
	mov.u32 	%r16, %ctaid.y;
	mov.u32 	%r17, %ntid.y;
	mov.u32 	%r18, %tid.y;
	mad.lo.s32 	%r19, %r16, %r17, %r18;
	setp.ge.s32 	%p1, %r1, %r10;
	setp.ge.s32 	%p2, %r19, %r12;
	or.pred  	%p3, %p1, %p2;
	@%p3 bra 	$L__BB4_74;
	add.s32 	%r3, %r10, -1;
	setp.ne.s32 	%p4, %r1, %r3;
	mul.lo.s32 	%r20, %r12, %r1;
	add.s32 	%r21, %r20, %r19;
	add.s32 	%r22, %r21, %r12;
	mul.lo.s32 	%r4, %r22, 3;
	mul.lo.s32 	%r5, %r21, 3;
	mul.wide.s32 	%rd19, %r5, 8;
	add.s64 	%rd3, %rd2, %rd19;
	sub.s32 	%r23, %r20, %r12;
	add.s32 	%r24, %r23, %r19;
	mul.lo.s32 	%r6, %r24, 3;
	mul.lo.s32 	%r7, %r19, 3;
	mul.lo.s32 	%r8, %r20, 3;
	add.s32 	%r9, %r12, -1;
	mul.wide.s32 	%rd20, %r4, 8;
	add.s64 	%rd4, %rd2, %rd20;
	@%p4 bra 	$L__BB4_3;
	ld.global.f64 	%fd153, [%rd3];
	bra.uni 	$L__BB4_4;
$L__BB4_3:
	ld.global.f64 	%fd153, [%rd4];
$L__BB4_4:
	mul.wide.u32 	%rd21, %r7, 8;
	add.s64 	%rd5, %rd2, %rd21;
	setp.ne.s32 	%p5, %r1, 0;
	mul.wide.s32 	%rd22, %r6, 8;
	add.s64 	%rd6, %rd2, %rd22;
	@%p5 bra 	$L__BB4_6;
	ld.global.f64 	%fd154, [%rd5];
	bra.uni 	$L__BB4_7;
$L__BB4_6:
	ld.global.f64 	%fd154, [%rd6];
$L__BB4_7:
	mul.wide.s32 	%rd23, %r8, 8;
	add.s64 	%rd7, %rd2, %rd23;
	setp.ne.s32 	%p6, %r19, 0;
	@%p6 bra 	$L__BB4_9;
	ld.global.f64 	%fd155, [%rd7];
	bra.uni 	$L__BB4_10;
$L__BB4_9:
	ld.global.f64 	%fd155, [%rd3+-24];
$L__BB4_10:
	setp.ne.s32 	%p7, %r19, %r9;
	@%p7 bra 	$L__BB4_12;
	ld.global.f64 	%fd156, [%rd3];
	bra.uni 	$L__BB4_13;
$L__BB4_12:
	ld.global.f64 	%fd156, [%rd3+24];
$L__BB4_13:
	setp.ne.s32 	%p8, %r1, %r3;
	add.s64 	%rd8, %rd1, %rd19;
	add.s64 	%rd9, %rd1, %rd20;
	@%p8 bra 	$L__BB4_15;
	ld.global.f64 	%fd83, [%rd8];
	neg.f64 	%fd157, %fd83;
	bra.uni 	$L__BB4_16;
$L__BB4_15:
	ld.global.f64 	%fd157, [%rd9];
$L__BB4_16:
	setp.ne.s32 	%p9, %r1, 0;
	add.s64 	%rd10, %rd1, %rd21;
	add.s64 	%rd11, %rd1, %rd22;
	@%p9 bra 	$L__BB4_18;
	ld.global.f64 	%fd84, [%rd10];
	neg.f64 	%fd158, %fd84;
	bra.uni 	$L__BB4_19;
$L__BB4_18:
	ld.global.f64 	%fd158, [%rd11];
$L__BB4_19:
	ld.param.u64 	%rd42, [_Z15Update_U_kernelPdS_S_S_iiddd_param_3];
	cvta.to.global.u64 	%rd28, %rd42;
	setp.ne.s32 	%p10, %r19, 0;
	add.s64 	%rd12, %rd28, %rd23;
	add.s32 	%r27, %r5, -3;
	mul.wide.s32 	%rd30, %r27, 8;
	add.s64 	%rd13, %rd28, %rd30;
	@%p10 bra 	$L__BB4_21;
	ld.global.f64 	%fd85, [%rd12];
	neg.f64 	%fd159, %fd85;
	bra.uni 	$L__BB4_22;
$L__BB4_21:
	ld.global.f64 	%fd159, [%rd13];
$L__BB4_22:
	setp.ne.s32 	%p11, %r19, %r9;
	@%p11 bra 	$L__BB4_24;
	ld.global.f64 	%fd160, [%rd13+24];
	neg.f64 	%fd161, %fd160;
	bra.uni 	$L__BB4_25;
$L__BB4_24:
	ld.global.f64 	%fd161, [%rd13+48];
	ld.global.f64 	%fd160, [%rd13+24];
$L__BB4_25:
	ld.param.f64 	%fd151, [_Z15Update_U_kernelPdS_S_S_iiddd_param_6];
	ld.param.u64 	%rd39, [_Z15Update_U_kernelPdS_S_S_iiddd_param_0];
	setp.eq.s32 	%p12, %r1, %r3;
	ld.global.f64 	%fd86, [%rd8];
	sub.f64 	%fd87, %fd86, %fd157;
	mul.f64 	%fd88, %fd87, 0d3FE0000000000000;
	sub.f64 	%fd89, %fd158, %fd86;
	mul.f64 	%fd90, %fd89, 0d3FE0000000000000;
	sub.f64 	%fd91, %fd159, %fd160;
	mul.f64 	%fd92, %fd91, 0d3FE0000000000000;
	sub.f64 	%fd93, %fd160, %fd161;
	mul.f64 	%fd94, %fd93, 0d3FE0000000000000;
	sub.f64 	%fd95, %fd90, %fd88;
	sub.f64 	%fd96, %fd92, %fd94;
	add.f64 	%fd97, %fd154, %fd155;
	add.f64 	%fd98, %fd153, %fd97;
	add.f64 	%fd99, %fd98, %fd156;
	mul.f64 	%fd100, %fd99, 0d3FD0000000000000;
	mul.f64 	%fd101, %fd151, 0d3FE0000000000000;
	mul.f64 	%fd102, %fd101, %fd95;
	sub.f64 	%fd103, %fd100, %fd102;
	mul.f64 	%fd104, %fd101, %fd96;
	sub.f64 	%fd105, %fd103, %fd104;
	cvta.to.global.u64 	%rd31, %rd39;
	mul.wide.s32 	%rd32, %r5, 8;
	add.s64 	%rd14, %rd31, %rd32;
	st.global.f64 	[%rd14], %fd105;
	@%p12 bra 	$L__BB4_27;
	ld.global.f64 	%fd162, [%rd4+8];
	bra.uni 	$L__BB4_28;
$L__BB4_27:
	ld.global.f64 	%fd162, [%rd3+8];
$L__BB4_28:
	setp.eq.s32 	%p13, %r1, 0;
	@%p13 bra 	$L__BB4_30;
	ld.global.f64 	%fd163, [%rd6+8];
	bra.uni 	$L__BB4_31;
$L__BB4_30:
	ld.param.u64 	%rd40, [_Z15Update_U_kernelPdS_S_S_iiddd_param_1];
	cvta.to.global.u64 	%rd33, %rd40;
	mul.lo.s32 	%r28, %r19, 3;
	mul.wide.u32 	%rd34, %r28, 8;
	add.s64 	%rd35, %rd33, %rd34;
	ld.global.f64 	%fd163, [%rd35+8];
$L__BB4_31:
	setp.eq.s32 	%p14, %r19, 0;
	@%p14 bra 	$L__BB4_33;
	ld.global.f64 	%fd164, [%rd3+-16];
	bra.uni 	$L__BB4_34;
$L__BB4_33:
	ld.global.f64 	%fd106, [%rd7+8];
	neg.f64 	%fd164, %fd106;
$L__BB4_34:
	setp.eq.s32 	%p15, %r19, %r9;
	@%p15 bra 	$L__BB4_36;
	ld.global.f64 	%fd165, [%rd3+32];
	bra.uni 	$L__BB4_37;
$L__BB4_36:
	ld.global.f64 	%fd107, [%rd3+8];
	neg.f64 	%fd165, %fd107;
$L__BB4_37:
	setp.eq.s32 	%p16, %r1, %r3;
	@%p16 bra 	$L__BB4_39;
	ld.global.f64 	%fd166, [%rd9+8];
	bra.uni 	$L__BB4_40;
$L__BB4_39:
	ld.global.f64 	%fd166, [%rd8+8];
$L__BB4_40:
	setp.eq.s32 	%p17, %r1, 0;
	@%p17 bra 	$L__BB4_42;
	ld.global.f64 	%fd167, [%rd11+8];
	bra.uni 	$L__BB4_43;
$L__BB4_42:
	ld.global.f64 	%fd167, [%rd10+8];
$L__BB4_43:
	setp.eq.s32 	%p18, %r19, 0;
	@%p18 bra 	$L__BB4_45;
	ld.global.f64 	%fd168, [%rd13+8];
	bra.uni 	$L__BB4_46;
$L__BB4_45:
	ld.global.f64 	%fd108, [%rd12+8];
	neg.f64 	%fd168, %fd108;
$L__BB4_46:
	setp.eq.s32 	%p19, %r19, %r9;
	@%p19 bra 	$L__BB4_48;
	ld.global.f64 	%fd170, [%rd13+56];
	ld.global.f64 	%fd169, [%rd13+32];
	bra.uni 	$L__BB4_49;
$L__BB4_48:
	ld.global.f64 	%fd169, [%rd13+32];
	neg.f64 	%fd170, %fd169;
$L__BB4_49:
	ld.param.f64 	%fd152, [_Z15Update_U_kernelPdS_S_S_iiddd_param_6];
	setp.eq.s32 	%p20, %r1, %r3;
	ld.global.f64 	%fd109, [%rd8+8];
	sub.f64 	%fd110, %fd109, %fd166;
	mul.f64 	%fd111, %fd110, 0d3FE0000000000000;
	sub.f64 	%fd112, %fd167, %fd109;
	mul.f64 	%fd113, %fd112, 0d3FE0000000000000;
	sub.f64 	%fd114, %fd168, %fd169;
	mul.f64 	%fd115, %fd114, 0d3FE0000000000000;
	sub.f64 	%fd116, %fd169, %fd170;
	mul.f64 	%fd117, %fd116, 0d3FE0000000000000;
	sub.f64 	%fd118, %fd113, %fd111;
	sub.f64 	%fd119, %fd115, %fd117;
	add.f64 	%fd120, %fd163, %fd164;
	add.f64 	%fd121, %fd162, %fd120;
	add.f64 	%fd122, %fd121, %fd165;
	mul.f64 	%fd123, %fd122, 0d3FD0000000000000;
	mul.f64 	%fd55, %fd152, 0d3FE0000000000000;
	mul.f64 	%fd124, %fd55, %fd118;
	sub.f64 	%fd125, %fd123, %fd124;
	mul.f64 	%fd126, %fd55, %fd119;
	sub.f64 	%fd127, %fd125, %fd126;
	st.global.f64 	[%rd14+8], %fd127;
	@%p20 bra 	$L__BB4_51;
	ld.global.f64 	%fd171, [%rd4+16];
	bra.uni 	$L__BB4_52;
$L__BB4_51:
	ld.global.f64 	%fd128, [%rd3+16];
	neg.f64 	%fd171, %fd128;
$L__BB4_52:
	setp.eq.s32 	%p21, %r1, 0;
	@%p21 bra 	$L__BB4_54;
	ld.global.f64 	%fd172, [%rd6+16];
	bra.uni 	$L__BB4_55;
$L__BB4_54:
	ld.param.u64 	%rd41, [_Z15Update_U_kernelPdS_S_S_iiddd_param_1];
	cvta.to.global.u64 	%rd36, %rd41;
	mul.lo.s32 	%r29, %r19, 3;
	mul.wide.u32 	%rd37, %r29, 8;
	add.s64 	%rd38, %rd36, %rd37;
	ld.global.f64 	%fd129, [%rd38+16];
	neg.f64 	%fd172, %fd129;
$L__BB4_55:
	setp.eq.s32 	%p22, %r19, 0;
	@%p22 bra 	$L__BB4_57;
	ld.global.f64 	%fd173, [%rd3+-8];
	bra.uni 	$L__BB4_58;
$L__BB4_57:
	ld.global.f64 	%fd173, [%rd7+16];
$L__BB4_58:
	setp.eq.s32 	%p23, %r19, %r9;
	@%p23 bra 	$L__BB4_60;
	ld.global.f64 	%fd174, [%rd3+40];
	bra.uni 	$L__BB4_61;
$L__BB4_60:
	ld.global.f64 	%fd174, [%rd3+16];
$L__BB4_61:
	setp.eq.s32 	%p24, %r1, %r3;
	@%p24 bra 	$L__BB4_63;
	ld.global.f64 	%fd175, [%rd9+16];
	bra.uni 	$L__BB4_64;
$L__BB4_63:
	ld.global.f64 	%fd130, [%rd8+16];
	neg.f64 	%fd175, %fd130;
$L__BB4_64:
	setp.eq.s32 	%p25, %r1, 0;
	@%p25 bra 	$L__BB4_66;
	ld.global.f64 	%fd176, [%rd11+16];
	bra.uni 	$L__BB4_67;
$L__BB4_66:
	ld.global.f64 	%fd131, [%rd10+16];
	neg.f64 	%fd176, %fd131;
$L__BB4_67:
	setp.eq.s32 	%p26, %r19, 0;
	@%p26 bra 	$L__BB4_69;
	ld.global.f64 	%fd177, [%rd13+16];
	bra.uni 	$L__BB4_70;
$L__BB4_69:
	ld.global.f64 	%fd177, [%rd12+16];
$L__BB4_70:
	setp.eq.s32 	%p27, %r19, %r9;
	@%p27 bra 	$L__BB4_72;
	ld.global.f64 	%fd179, [%rd13+64];
	ld.global.f64 	%fd178, [%rd13+40];
	bra.uni 	$L__BB4_73;
$L__BB4_72:
	ld.global.f64 	%fd178, [%rd13+40];
	mov.f64 	%fd179, %fd178;
$L__BB4_73:
	ld.global.f64 	%fd132, [%rd8+16];
	sub.f64 	%fd133, %fd132, %fd175;
	mul.f64 	%fd134, %fd133, 0d3FE0000000000000;
	sub.f64 	%fd135, %fd176, %fd132;
	mul.f64 	%fd136, %fd135, 0d3FE0000000000000;
	sub.f64 	%fd137, %fd177, %fd178;
	mul.f64 	%fd138, %fd137, 0d3FE0000000000000;
	sub.f64 	%fd139, %fd178, %fd179;
	mul.f64 	%fd140, %fd139, 0d3FE0000000000000;
	sub.f64 	%fd141, %fd136, %fd134;
	sub.f64 	%fd142, %fd138, %fd140;
	add.f64 	%fd143, %fd172, %fd173;
	add.f64 	%fd144, %fd171, %fd143;
	add.f64 	%fd145, %fd144, %fd174;
	mul.f64 	%fd146, %fd145, 0d3FD0000000000000;
	mul.f64 	%fd147, %fd55, %fd141;
	sub.f64 	%fd148, %fd146, %fd147;
	mul.f64 	%fd149, %fd55, %fd142;
	sub.f64 	%fd150, %fd148, %fd149;
	st.global.f64 	[%rd14+16], %fd150;
$L__BB4_74:
	ret;

}


// ===== COMPILED SASS (sm_100) =====

	.target	sm_100

	.elftype	@"ET_EXEC"


//--------------------- .note.nv.tkinfo           --------------------------
	.section	.note.nv.tkinfo,"",@"SHT_NOTE"
	.sectionflags	@"SHF_NOTE_NV_TKINFO"
	.tkinfo
        /*0018*/ 	.word	0x00000002
        /*0030*/ 	.string	""
        /*0030*/ 	.string	"ptxas"
        /*0030*/ 	.string	"Cuda compilation tools, release 13.0, V13.0.88"
        /*0030*/ 	.string	"Build cuda_13.0.r13.0/compiler.36424714_0"
        /*0030*/ 	.string	"-arch sm_100 -m 64 "



//--------------------- .note.nv.cuinfo           --------------------------
	.section	.note.nv.cuinfo,"",@"SHT_NOTE"
	.sectionflags	@"SHF_NOTE_NV_CUINFO"
        /*0018*/ 	.short	0x0002
        /*001a*/ 	.short	0x0064
        /*001c*/ 	.short	0x0082
	.zero		2


//--------------------- .nv.info                  --------------------------
	.section	.nv.info,"",@"SHT_CUDA_INFO"
	.align	4


	//----- nvinfo : EIATTR_REGCOUNT
	.align		4
        /*0000*/ 	.byte	0x04, 0x2f
        /*0002*/ 	.short	(.L_1 - .L_0)
	.align		4
.L_0:
        /*0004*/ 	.word	index@(_Z19Update_FluxF_kernelPdS_ii)
        /*0008*/ 	.word	0x0000001e


	//----- nvinfo : EIATTR_FRAME_SIZE
	.align		4
.L_1:
        /*000c*/ 	.byte	0x04, 0x11
        /*000e*/ 	.short	(.L_3 - .L_2)
	.align		4
.L_2:
        /*0010*/ 	.word	index@($__internal_3_$__cuda_sm20_div_rn_f64_full)
        /*0014*/ 	.word	0x00000000


	//----- nvinfo : EIATTR_FRAME_SIZE
	.align		4
.L_3:
        /*0018*/ 	.byte	0x04, 0x11
        /*001a*/ 	.short	(.L_5 - .L_4)
	.align		4
.L_4:
        /*001c*/ 	.word	index@(_Z19Update_FluxF_kernelPdS_ii)
        /*0020*/ 	.word	0x00000000


	//----- nvinfo : EIATTR_REGCOUNT
	.align		4
.L_5:
        /*0024*/ 	.byte	0x04, 0x2f
        /*0026*/ 	.short	(.L_7 - .L_6)
	.align		4
.L_6:
        /*0028*/ 	.word	index@(_Z19Update_FluxG_kernelPdS_ii)
        /*002c*/ 	.word	0x0000001e


	//----- nvinfo : EIATTR_FRAME_SIZE
	.align		4
.L_7:
        /*0030*/ 	.byte	0x04, 0x11
        /*0032*/ 	.short	(.L_9 - .L_8)
	.align		4
.L_8:
        /*0034*/ 	.word	index@($__internal_2_$__cuda_sm20_div_rn_f64_full)
        /*0038*/ 	.word	0x00000000


	//----- nvinfo : EIATTR_FRAME_SIZE
	.align		4
.L_9:
        /*003c*/ 	.byte	0x04, 0x11
        /*003e*/ 	.short	(.L_11 - .L_10)
	.align		4
.L_10:
        /*0040*/ 	.word	index@(_Z19Update_FluxG_kernelPdS_ii)
        /*0044*/ 	.word	0x00000000


	//----- nvinfo : EIATTR_REGCOUNT
	.align		4
.L_11:
        /*0048*/ 	.byte	0x04, 0x2f
        /*004a*/ 	.short	(.L_13 - .L_12)
	.align		4
.L_12:
        /*004c*/ 	.word	index@(_Z29Calculate_Local_Speeds_kernelPdS_S_ii)
        /*0050*/ 	.word	0x0000001e


	//----- nvinfo : EIATTR_FRAME_SIZE
	.align		4
.L_13:
        /*0054*/ 	.byte	0x04, 0x11
        /*0056*/ 	.short	(.L_15 - .L_14)
	.align		4
.L_14:
        /*0058*/ 	.word	index@($__internal_1_$__cuda_sm20_dsqrt_rn_f64_mediumpath_v1)
        /*005c*/ 	.word	0x00000000


	//----- nvinfo : EIATTR_FRAME_SIZE
	.align		4
.L_15:
        /*0060*/ 	.byte	0x04, 0x11
        /*0062*/ 	.short	(.L_17 - .L_16)
	.align		4
.L_16:
        /*0064*/ 	.word	index@($__internal_0_$__cuda_sm20_div_rn_f64_full)
        /*0068*/ 	.word	0x00000000


	//----- nvinfo : EIATTR_FRAME_SIZE
	.align		4
.L_17:
        /*006c*/ 	.byte	0x04, 0x11
        /*006e*/ 	.short	(.L_19 - .L_18)
	.align		4
.L_18:
        /*0070*/ 	.word	index@(_Z29Calculate_Local_Speeds_kernelPdS_S_ii)
        /*0074*/ 	.word	0x00000000


	//----- nvinfo : EIATTR_REGCOUNT
	.align		4
.L_19:
        /*0078*/ 	.byte	0x04, 0x2f
        /*007a*/ 	.short	(.L_21 - .L_20)
	.align		4
.L_20:
        /*007c*/ 	.word	index@(_Z28InitialConditionBound_kernelPdii)
        /*0080*/ 	.word	0x00000010


	//----- nvinfo : EIATTR_FRAME_SIZE
	.align		4
.L_21:
        /*0084*/ 	.byte	0x04, 0x11
        /*0086*/ 	.short	(.L_23 - .L_22)
	.align		4
.L_22:
        /*0088*/ 	.word	index@(_Z28InitialConditionBound_kernelPdii)
        /*008c*/ 	.word	0x00000000


	//----- nvinfo : EIATTR_REGCOUNT
	.align		4
.L_23:
        /*0090*/ 	.byte	0x04, 0x2f
        /*0092*/ 	.short	(.L_25 - .L_24)
	.align		4
.L_24:
        /*0094*/ 	.word	index@(_Z15Update_U_kernelPdS_S_S_iiddd)
        /*0098*/ 	.word	0x00000028


	//----- nvinfo : EIATTR_FRAME_SIZE
	.align		4
.L_25:
        /*009c*/ 	.byte	0x04, 0x11
        /*009e*/ 	.short	(.L_27 - .L_26)
	.align		4
.L_26:
        /*00a0*/ 	.word	index@(_Z15Update_U_kernelPdS_S_S_iiddd)
        /*00a4*/ 	.word	0x00000000


	//----- nvinfo : EIATTR_MIN_STACK_SIZE
	.align		4
.L_27:
        /*00a8*/ 	.byte	0x04, 0x12
        /*00aa*/ 	.short	(.L_29 - .L_28)
	.align		4
.L_28:
        /*00ac*/ 	.word	index@(_Z15Update_U_kernelPdS_S_S_iiddd)
        /*00b0*/ 	.word	0x00000000


	//----- nvinfo : EIATTR_MIN_STACK_SIZE
	.align		4
.L_29:
        /*00b4*/ 	.byte	0x04, 0x12
        /*00b6*/ 	.short	(.L_31 - .L_30)
	.align		4
.L_30:
        /*00b8*/ 	.word	index@(_Z28InitialConditionBound_kernelPdii)
        /*00bc*/ 	.word	0x00000000


	//----- nvinfo : EIATTR_MIN_STACK_SIZE
	.align		4
.L_31:
        /*00c0*/ 	.byte	0x04, 0x12
        /*00c2*/ 	.short	(.L_33 - .L_32)
	.align		4
.L_32:
        /*00c4*/ 	.word	index@(_Z29Calculate_Local_Speeds_kernelPdS_S_ii)
        /*00c8*/ 	.word	0x00000000


	//----- nvinfo : EIATTR_MIN_STACK_SIZE
	.align		4
.L_33:
        /*00cc*/ 	.byte	0x04, 0x12
        /*00ce*/ 	.short	(.L_35 - .L_34)
	.align		4
.L_34:
        /*00d0*/ 	.word	index@(_Z19Update_FluxG_kernelPdS_ii)
        /*00d4*/ 	.word	0x00000000


	//----- nvinfo : EIATTR_MIN_STACK_SIZE
	.align		4
.L_35:
        /*00d8*/ 	.byte	0x04, 0x12
        /*00da*/ 	.short	(.L_37 - .L_36)
	.align		4
.L_36:
        /*00dc*/ 	.word	index@(_Z19Update_FluxF_kernelPdS_ii)
        /*00e0*/ 	.word	0x00000000
.L_37:


//--------------------- .nv.compat                --------------------------
	.section	.nv.compat,"",@"SHT_CUDA_COMPAT_INFO"
	.align	4
        /*0000*/ 	.byte	0x02, 0x09, 0x00, 0x00, 0x02, 0x02, 0x01, 0x00, 0x02, 0x05, 0x05, 0x00, 0x03, 0x07, 0x01, 0x01
        /*0010*/ 	.byte	0x02, 0x03, 0x00, 0x00, 0x02, 0x06, 0x01, 0x00, 0x04, 0x0b, 0x08, 0x00, 0x01, 0x00, 0x00, 0x00
        /*0020*/ 	.byte	0x00, 0x00, 0x00, 0x00


//--------------------- .nv.info._Z15Update_U_kernelPdS_S_S_iiddd --------------------------
	.section	.nv.info._Z15Update_U_kernelPdS_S_S_iiddd,"",@"SHT_CUDA_INFO"
	.sectionflags	@""
	.align	4


	//----- nvinfo : EIATTR_CUDA_API_VERSION
	.align		4
        /*0000*/ 	.byte	0x04, 0x37
        /*0002*/ 	.short	(.L_39 - .L_38)
.L_38:
        /*0004*/ 	.word	0x00000082


	//----- nvinfo : EIATTR_KPARAM_INFO
	.align		4
.L_39:
        /*0008*/ 	.byte	0x04, 0x17
        /*000a*/ 	.short	(.L_41 - .L_40)
.L_40:
        /*000c*/ 	.word	0x00000000
        /*0010*/ 	.short	0x0008
        /*0012*/ 	.short	0x0038
        /*0014*/ 	.byte	0x00, 0xf0, 0x21, 0x00


	//----- nvinfo : EIATTR_KPARAM_INFO
	.align		4
.L_41:
        /*0018*/ 	.byte	0x04, 0x17
        /*001a*/ 	.short	(.L_43 - .L_42)
.L_42:
        /*001c*/ 	.word	0x00000000
        /*0020*/ 	.short	0x0007
        /*0022*/ 	.short	0x0030
        /*0024*/ 	.byte	0x00, 0xf0, 0x21, 0x00


	//----- nvinfo : EIATTR_KPARAM_INFO
	.align		4
.L_43:
        /*0028*/ 	.byte	0x04, 0x17
        /*002a*/ 	.short	(.L_45 - .L_44)
.L_44:
        /*002c*/ 	.word	0x00000000
        /*0030*/ 	.short	0x0006
        /*0032*/ 	.short	0x0028
        /*0034*/ 	.byte	0x00, 0xf0, 0x21, 0x00


	//----- nvinfo : EIATTR_KPARAM_INFO
	.align		4
.L_45:
        /*0038*/ 	.byte	0x04, 0x17
        /*003a*/ 	.short	(.L_47 - .L_46)
.L_46:
        /*003c*/ 	.word	0x00000000
        /*0040*/ 	.short	0x0005
        /*0042*/ 	.short	0x0024
        /*0044*/ 	.byte	0x00, 0xf0, 0x11, 0x00


	//----- nvinfo : EIATTR_KPARAM_INFO
	.align		4
.L_47:
        /*0048*/ 	.byte	0x04, 0x17
        /*004a*/ 	.short	(.L_49 - .L_48)
.L_48:
        /*004c*/ 	.word	0x00000000
        /*0050*/ 	.short	0x0004
        /*0052*/ 	.short	0x0020
        /*0054*/ 	.byte	0x00, 0xf0, 0x11, 0x00


	//----- nvinfo : EIATTR_KPARAM_INFO
	.align		4
.L_49:
        /*0058*/ 	.byte	0x04, 0x17
        /*005a*/ 	.short	(.L_51 - .L_50)
.L_50:
        /*005c*/ 	.word	0x00000000
        /*0060*/ 	.short	0x0003
        /*0062*/ 	.short	0x0018
        /*0064*/ 	.byte	0x00, 0xf5, 0x21, 0x00


	//----- nvinfo : EIATTR_KPARAM_INFO
	.align		4
.L_51:
        /*0068*/ 	.byte	0x04, 0x17
        /*006a*/ 	.short	(.L_53 - .L_52)
.L_52:
        /*006c*/ 	.word	0x00000000
        /*0070*/ 	.short	0x0002
        /*0072*/ 	.short	0x0010
        /*0074*/ 	.byte	0x00, 0xf5, 0x21, 0x00


	//----- nvinfo : EIATTR_KPARAM_INFO
	.align		4
.L_53:
        /*0078*/ 	.byte	0x04, 0x17
        /*007a*/ 	.short	(.L_55 - .L_54)
.L_54:
        /*007c*/ 	.word	0x00000000
        /*0080*/ 	.short	0x0001
        /*0082*/ 	.short	0x0008
        /*0084*/ 	.byte	0x00, 0xf5, 0x21, 0x00


	//----- nvinfo : EIATTR_KPARAM_INFO
	.align		4
.L_55:
        /*0088*/ 	.byte	0x04, 0x17
        /*008a*/ 	.short	(.L_57 - .L_56)
.L_56:
        /*008c*/ 	.word	0x00000000
        /*0090*/ 	.short	0x0000
        /*0092*/ 	.short	0x0000
        /*0094*/ 	.byte	0x00, 0xf5, 0x21, 0x00


	//----- nvinfo : EIATTR_SPARSE_MMA_MASK
	.align		4
.L_57:
        /*0098*/ 	.byte	0x03, 0x50
        /*009a*/ 	.short	0x0000


	//----- nvinfo : EIATTR_MAXREG_COUNT
	.align		4
        /*009c*/ 	.byte	0x03, 0x1b
        /*009e*/ 	.short	0x00ff


	//----- nvinfo : EIATTR_MERCURY_ISA_VERSION
	.align		4
        /*00a0*/ 	.byte	0x03, 0x5f
        /*00a2*/ 	.short	0x0101


	//----- nvinfo : EIATTR_VRC_CTA_INIT_COUNT
	.align		4
        /*00a4*/ 	.byte	0x02, 0x4a
	.zero		1
	.zero		1


	//----- nvinfo : EIATTR_EXIT_INSTR_OFFSETS
	.align		4
        /*00a8*/ 	.byte	0x04, 0x1c
        /*00aa*/ 	.short	(.L_59 - .L_58)


	//   ....[0]....
.L_58:
        /*00ac*/ 	.word	0x000000c0


	//   ....[1]....
        /*00b0*/ 	.word	0x00000a30


	//----- nvinfo : EIATTR_CBANK_PARAM_SIZE
	.align		4
.L_59:
        /*00b4*/ 	.byte	0x03, 0x19
        /*00b6*/ 	.short	0x0040


	//----- nvinfo : EIATTR_PARAM_CBANK
	.align		4
        /*00b8*/ 	.byte	0x04, 0x0a
        /*00ba*/ 	.short	(.L_61 - .L_60)
	.align		4
.L_60:
        /*00bc*/ 	.word	index@(.nv.constant0._Z15Update_U_kernelPdS_S_S_iiddd)
        /*00c0*/ 	.short	0x0380
        /*00c2*/ 	.short	0x0040


	//----- nvinfo : EIATTR_SW_WAR
	.align		4
.L_61:
        /*00c4*/ 	.byte	0x04, 0x36
        /*00c6*/ 	.short	(.L_63 - .L_62)
.L_62:
        /*00c8*/ 	.word	0x00000008
.L_63:


//--------------------- .nv.info._Z28InitialConditionBound_kernelPdii --------------------------
	.section	.nv.info._Z28InitialConditionBound_kernelPdii,"",@"SHT_CUDA_INFO"
	.sectionflags	@""
	.align	4


	//----- nvinfo : EIATTR_CUDA_API_VERSION
	.align		4
        /*0000*/ 	.byte	0x04, 0x37
        /*0002*/ 	.short	(.L_65 - .L_64)
.L_64:
        /*0004*/ 	.word	0x00000082


	//----- nvinfo : EIATTR_KPARAM_INFO
	.align		4
.L_65:
        /*0008*/ 	.byte	0x04, 0x17
        /*000a*/ 	.short	(.L_67 - .L_66)
.L_66:
        /*000c*/ 	.word	0x00000000
        /*0010*/ 	.short	0x0002
        /*0012*/ 	.short	0x000c
        /*0014*/ 	.byte	0x00, 0xf0, 0x11, 0x00


	//----- nvinfo : EIATTR_KPARAM_INFO
	.align		4
.L_67:
        /*0018*/ 	.byte	0x04, 0x17
        /*001a*/ 	.short	(.L_69 - .L_68)
.L_68:
        /*001c*/ 	.word	0x00000000
        /*0020*/ 	.short	0x0001
        /*0022*/ 	.short	0x0008
        /*0024*/ 	.byte	0x00, 0xf0, 0x11, 0x00


	//----- nvinfo : EIATTR_KPARAM_INFO
	.align		4
.L_69:
        /*0028*/ 	.byte	0x04, 0x17
        /*002a*/ 	.short	(.L_71 - .L_70)
.L_70:
        /*002c*/ 	.word	0x00000000
        /*0030*/ 	.short	0x0000
        /*0032*/ 	.short	0x0000
        /*0034*/ 	.byte	0x00, 0xf5, 0x21, 0x00


	//----- nvinfo : EIATTR_SPARSE_MMA_MASK
	.align		4
.L_71:
        /*0038*/ 	.byte	0x03, 0x50
        /*003a*/ 	.short	0x0000


	//----- nvinfo : EIATTR_MAXREG_COUNT
	.align		4
        /*003c*/ 	.byte	0x03, 0x1b
        /*003e*/ 	.short	0x00ff


	//----- nvinfo : EIATTR_MERCURY_ISA_VERSION
	.align		4
        /*0040*/ 	.byte	0x03, 0x5f
        /*0042*/ 	.short	0x0101


	//----- nvinfo : EIATTR_VRC_CTA_INIT_COUNT
	.align		4
        /*0044*/ 	.byte	0x02, 0x4a
	.zero		1
	.zero		1


	//----- nvinfo : EIATTR_EXIT_INSTR_OFFSETS
	.align		4
        /*0048*/ 	.byte	0x04, 0x1c
        /*004a*/ 	.short	(.L_73 - .L_72)


	//   ....[0]....
.L_72:
        /*004c*/ 	.word	0x000000c0


	//   ....[1]....
        /*0050*/ 	.word	0x00000230


	//----- nvinfo : EIATTR_CBANK_PARAM_SIZE
	.align		4
.L_73:
        /*0054*/ 	.byte	0x03, 0x19
        /*0056*/ 	.short	0x0010


	//----- nvinfo : EIATTR_PARAM_CBANK
	.align		4
        /*0058*/ 	.byte	0x04, 0x0a
        /*005a*/ 	.short	(.L_75 - .L_74)
	.align		4
.L_74:
        /*005c*/ 	.word	index@(.nv.constant0._Z28InitialConditionBound_kernelPdii)
        /*0060*/ 	.short	0x0380
        /*0062*/ 	.short	0x0010


	//----- nvinfo : EIATTR_SW_WAR
	.align		4
.L_75:
        /*0064*/ 	.byte	0x04, 0x36
        /*0066*/ 	.short	(.L_77 - .L_76)
.L_76:
        /*0068*/ 	.word	0x00000008
.L_77:


//--------------------- .nv.info._Z29Calculate_Local_Speeds_kernelPdS_S_ii --------------------------
	.section	.nv.info._Z29Calculate_Local_Speeds_kernelPdS_S_ii,"",@"SHT_CUDA_INFO"
	.sectionflags	@""
	.align	4


	//----- nvinfo : EIATTR_CUDA_API_VERSION
	.align		4
        /*0000*/ 	.byte	0x04, 0x37
        /*0002*/ 	.short	(.L_79 - .L_78)
.L_78:
        /*0004*/ 	.word	0x00000082


	//----- nvinfo : EIATTR_KPARAM_INFO
	.align		4
.L_79:
        /*0008*/ 	.byte	0x04, 0x17
        /*000a*/ 	.short	(.L_81 - .L_80)
.L_80:
        /*000c*/ 	.word	0x00000000
        /*0010*/ 	.short	0x0004
        /*0012*/ 	.short	0x001c
        /*0014*/ 	.byte	0x00, 0xf0, 0x11, 0x00


	//----- nvinfo : EIATTR_KPARAM_INFO
	.align		4
.L_81:
        /*0018*/ 	.byte	0x04, 0x17
        /*001a*/ 	.short	(.L_83 - .L_82)
.L_82:
        /*001c*/ 	.word	0x00000000
        /*0020*/ 	.short	0x0003
        /*0022*/ 	.short	0x0018
        /*0024*/ 	.byte	0x00, 0xf0, 0x11, 0x00


	//----- nvinfo : EIATTR_KPARAM_INFO
	.align		4
.L_83:
        /*0028*/ 	.byte	0x04, 0x17
        /*002a*/ 	.short	(.L_85 - .L_84)
.L_84:
        /*002c*/ 	.word	0x00000000
        /*0030*/ 	.short	0x0002
        /*0032*/ 	.short	0x0010
        /*0034*/ 	.byte	0x00, 0xf5, 0x21, 0x00


	//----- nvinfo : EIATTR_KPARAM_INFO
	.align		4
.L_85:
        /*0038*/ 	.byte	0x04, 0x17
        /*003a*/ 	.short	(.L_87 - .L_86)
.L_86:
        /*003c*/ 	.word	0x00000000
        /*0040*/ 	.short	0x0001
        /*0042*/ 	.short	0x0008
        /*0044*/ 	.byte	0x00, 0xf5, 0x21, 0x00


	//----- nvinfo : EIATTR_KPARAM_INFO
	.align		4
.L_87:
        /*0048*/ 	.byte	0x04, 0x17
        /*004a*/ 	.short	(.L_89 - .L_88)
.L_88:
        /*004c*/ 	.word	0x00000000
        /*0050*/ 	.short	0x0000
        /*0052*/ 	.short	0x0000
        /*0054*/ 	.byte	0x00, 0xf5, 0x21, 0x00


	//----- nvinfo : EIATTR_SPARSE_MMA_MASK
	.align		4
.L_89:
        /*0058*/ 	.byte	0x03, 0x50
        /*005a*/ 	.short	0x0000


	//----- nvinfo : EIATTR_MAXREG_COUNT
	.align		4
        /*005c*/ 	.byte	0x03, 0x1b
        /*005e*/ 	.short	0x00ff


	//----- nvinfo : EIATTR_MERCURY_ISA_VERSION
	.align		4
        /*0060*/ 	.byte	0x03, 0x5f
        /*0062*/ 	.short	0x0101


	//----- nvinfo : EIATTR_VRC_CTA_INIT_COUNT
	.align		4
        /*0064*/ 	.byte	0x02, 0x4a
	.zero		1
	.zero		1


	//----- nvinfo : EIATTR_EXIT_INSTR_OFFSETS
	.align		4
        /*0068*/ 	.byte	0x04, 0x1c
        /*006a*/ 	.short	(.L_91 - .L_90)


	//   ....[0]....
.L_90:
        /*006c*/ 	.word	0x000000c0


	//   ....[1]....
        /*0070*/ 	.word	0x00000780


	//----- nvinfo : EIATTR_CRS_STACK_SIZE
	.align		4
.L_91:
        /*0074*/ 	.byte	0x04, 0x1e
        /*0076*/ 	.short	(.L_93 - .L_92)
.L_92:
        /*0078*/ 	.word	0x00000000


	//----- nvinfo : EIATTR_CBANK_PARAM_SIZE
	.align		4
.L_93:
        /*007c*/ 	.byte	0x03, 0x19
        /*007e*/ 	.short	0x0020


	//----- nvinfo : EIATTR_PARAM_CBANK
	.align		4
        /*0080*/ 	.byte	0x04, 0x0a
        /*0082*/ 	.short	(.L_95 - .L_94)
	.align		4
.L_94:
        /*0084*/ 	.word	index@(.nv.constant0._Z29Calculate_Local_Speeds_kernelPdS_S_ii)
        /*0088*/ 	.short	0x0380
        /*008a*/ 	.short	0x0020


	//----- nvinfo : EIATTR_SW_WAR
	.align		4
.L_95:
        /*008c*/ 	.byte	0x04, 0x36
        /*008e*/ 	.short	(.L_97 - .L_96)
.L_96:
        /*0090*/ 	.word	0x00000008
.L_97:


//--------------------- .nv.info._Z19Update_FluxG_kernelPdS_ii --------------------------
	.section	.nv.info._Z19Update_FluxG_kernelPdS_ii,"",@"SHT_CUDA_INFO"
	.sectionflags	@""
	.align	4


	//----- nvinfo : EIATTR_CUDA_API_VERSION
	.align		4
        /*0000*/ 	.byte	0x04, 0x37
        /*0002*/ 	.short	(.L_99 - .L_98)
.L_98:
        /*0004*/ 	.word	0x00000082


	//----- nvinfo : EIATTR_KPARAM_INFO
	.align		4
.L_99:
        /*0008*/ 	.byte	0x04, 0x17
        /*000a*/ 	.short	(.L_101 - .L_100)
.L_100:
        /*000c*/ 	.word	0x00000000
        /*0010*/ 	.short	0x0003
        /*0012*/ 	.short	0x0014
        /*0014*/ 	.byte	0x00, 0xf0, 0x11, 0x00


	//----- nvinfo : EIATTR_KPARAM_INFO
	.align		4
.L_101:
        /*0018*/ 	.byte	0x04, 0x17
        /*001a*/ 	.short	(.L_103 - .L_102)
.L_102:
        /*001c*/ 	.word	0x00000000
        /*0020*/ 	.short	0x0002
        /*0022*/ 	.short	0x0010
        /*0024*/ 	.byte	0x00, 0xf0, 0x11, 0x00


	//----- nvinfo : EIATTR_KPARAM_INFO
	.align		4
.L_103:
        /*0028*/ 	.byte	0x04, 0x17
        /*002a*/ 	.short	(.L_105 - .L_104)
.L_104:
        /*002c*/ 	.word	0x00000000
        /*0030*/ 	.short	0x0001
        /*0032*/ 	.short	0x0008
        /*0034*/ 	.byte	0x00, 0xf5, 0x21, 0x00


	//----- nvinfo : EIATTR_KPARAM_INFO
	.align		4
.L_105:
        /*0038*/ 	.byte	0x04, 0x17
        /*003a*/ 	.short	(.L_107 - .L_106)
.L_106:
        /*003c*/ 	.word	0x00000000
        /*0040*/ 	.short	0x0000
        /*0042*/ 	.short	0x0000
        /*0044*/ 	.byte	0x00, 0xf5, 0x21, 0x00


	//----- nvinfo : EIATTR_SPARSE_MMA_MASK
	.align		4
.L_107:
        /*0048*/ 	.byte	0x03, 0x50
        /*004a*/ 	.short	0x0000


	//----- nvinfo : EIATTR_MAXREG_COUNT
	.align		4
        /*004c*/ 	.byte	0x03, 0x1b
        /*004e*/ 	.short	0x00ff


	//----- nvinfo : EIATTR_MERCURY_ISA_VERSION
	.align		4
        /*0050*/ 	.byte	0x03, 0x5f
        /*0052*/ 	.short	0x0101


	//----- nvinfo : EIATTR_VRC_CTA_INIT_COUNT
	.align		4
        /*0054*/ 	.byte	0x02, 0x4a
	.zero		1
	.zero		1


	//----- nvinfo : EIATTR_EXIT_INSTR_OFFSETS
	.align		4
        /*0058*/ 	.byte	0x04, 0x1c
        /*005a*/ 	.short	(.L_109 - .L_108)


	//   ....[0]....
.L_108:
        /*005c*/ 	.word	0x000000c0


	//   ....[1]....
        /*0060*/ 	.word	0x00000580


	//----- nvinfo : EIATTR_CRS_STACK_SIZE
	.align		4
.L_109:
        /*0064*/ 	.byte	0x04, 0x1e
        /*0066*/ 	.short	(.L_111 - .L_110)
.L_110:
        /*0068*/ 	.word	0x00000000


	//----- nvinfo : EIATTR_CBANK_PARAM_SIZE
	.align		4
.L_111:
        /*006c*/ 	.byte	0x03, 0x19
        /*006e*/ 	.short	0x0018


	//----- nvinfo : EIATTR_PARAM_CBANK
	.align		4
        /*0070*/ 	.byte	0x04, 0x0a
        /*0072*/ 	.short	(.L_113 - .L_112)
	.align		4
.L_112:
        /*0074*/ 	.word	index@(.nv.constant0._Z19Update_FluxG_kernelPdS_ii)
        /*0078*/ 	.short	0x0380
        /*007a*/ 	.short	0x0018


	//----- nvinfo : EIATTR_SW_WAR
	.align		4
.L_113:
        /*007c*/ 	.byte	0x04, 0x36
        /*007e*/ 	.short	(.L_115 - .L_114)
.L_114:
        /*0080*/ 	.word	0x00000008
.L_115:


//--------------------- .nv.info._Z19Update_FluxF_kernelPdS_ii --------------------------
	.section	.nv.info._Z19Update_FluxF_kernelPdS_ii,"",@"SHT_CUDA_INFO"
	.sectionflags	@""
	.align	4


	//----- nvinfo : EIATTR_CUDA_API_VERSION
	.align		4
        /*0000*/ 	.byte	0x04, 0x37
        /*0002*/ 	.short	(.L_117 - .L_116)
.L_116:
        /*0004*/ 	.word	0x00000082


	//----- nvinfo : EIATTR_KPARAM_INFO
	.align		4
.L_117:
        /*0008*/ 	.byte	0x04, 0x17
        /*000a*/ 	.short	(.L_119 - .L_118)
.L_118:
        /*000c*/ 	.word	0x00000000
        /*0010*/ 	.short	0x0003
        /*0012*/ 	.short	0x0014
        /*0014*/ 	.byte	0x00, 0xf0, 0x11, 0x00


	//----- nvinfo : EIATTR_KPARAM_INFO
	.align		4
.L_119:
        /*0018*/ 	.byte	0x04, 0x17
        /*001a*/ 	.short	(.L_121 - .L_120)
.L_120:
        /*001c*/ 	.word	0x00000000
        /*0020*/ 	.short	0x0002
        /*0022*/ 	.short	0x0010
        /*0024*/ 	.byte	0x00, 0xf0, 0x11, 0x00


	//----- nvinfo : EIATTR_KPARAM_INFO
	.align		4
.L_121:
        /*0028*/ 	.byte	0x04, 0x17
        /*002a*/ 	.short	(.L_123 - .L_122)
.L_122:
        /*002c*/ 	.word	0x00000000
        /*0030*/ 	.short	0x0001
        /*0032*/ 	.short	0x0008
        /*0034*/ 	.byte	0x00, 0xf5, 0x21, 0x00


	//----- nvinfo : EIATTR_KPARAM_INFO
	.align		4
.L_123:
        /*0038*/ 	.byte	0x04, 0x17
        /*003a*/ 	.short	(.L_125 - .L_124)
.L_124:
        /*003c*/ 	.word	0x00000000
        /*0040*/ 	.short	0x0000
        /*0042*/ 	.short	0x0000
        /*0044*/ 	.byte	0x00, 0xf5, 0x21, 0x00


	//----- nvinfo : EIATTR_SPARSE_MMA_MASK
	.align		4
.L_125:
        /*0048*/ 	.byte	0x03, 0x50
        /*004a*/ 	.short	0x0000


	//----- nvinfo : EIATTR_MAXREG_COUNT
	.align		4
        /*004c*/ 	.byte	0x03, 0x1b
        /*004e*/ 	.short	0x00ff


	//----- nvinfo : EIATTR_MERCURY_ISA_VERSION
	.align		4
        /*0050*/ 	.byte	0x03, 0x5f
        /*0052*/ 	.short	0x0101


	//----- nvinfo : EIATTR_VRC_CTA_INIT_COUNT
	.align		4
        /*0054*/ 	.byte	0x02, 0x4a
	.zero		1
	.zero		1


	//----- nvinfo : EIATTR_EXIT_INSTR_OFFSETS
	.align		4
        /*0058*/ 	.byte	0x04, 0x1c
        /*005a*/ 	.short	(.L_127 - .L_126)


	//   ....[0]....
.L_126:
        /*005c*/ 	.word	0x000000c0


	//   ....[1]....
        /*0060*/ 	.word	0x00000570


	//----- nvinfo : EIATTR_CRS_STACK_SIZE
	.align		4
.L_127:
        /*0064*/ 	.byte	0x04, 0x1e
        /*0066*/ 	.short	(.L_129 - .L_128)
.L_128:
        /*0068*/ 	.word	0x00000000


	//----- nvinfo : EIATTR_CBANK_PARAM_SIZE
	.align		4
.L_129:
        /*006c*/ 	.byte	0x03, 0x19
        /*006e*/ 	.short	0x0018


	//----- nvinfo : EIATTR_PARAM_CBANK
	.align		4
        /*0070*/ 	.byte	0x04, 0x0a
        /*0072*/ 	.short	(.L_131 - .L_130)
	.align		4
.L_130:
        /*0074*/ 	.word	index@(.nv.constant0._Z19Update_FluxF_kernelPdS_ii)
        /*0078*/ 	.short	0x0380
        /*007a*/ 	.short	0x0018


	//----- nvinfo : EIATTR_SW_WAR
	.align		4
.L_131:
        /*007c*/ 	.byte	0x04, 0x36
        /*007e*/ 	.short	(.L_133 - .L_132)
.L_132:
        /*0080*/ 	.word	0x00000008
.L_133:


//--------------------- .nv.callgraph             --------------------------
	.section	.nv.callgraph,"",@"SHT_CUDA_CALLGRAPH"
	.align	4
	.sectionentsize	8
	.align		4
        /*0000*/ 	.word	0x00000000
	.align		4
        /*0004*/ 	.word	0xffffffff
	.align		4
        /*0008*/ 	.word	0x00000000
	.align		4
        /*000c*/ 	.word	0xfffffffe
	.align		4
        /*0010*/ 	.word	0x00000000
	.align		4
        /*0014*/ 	.word	0xfffffffd
	.align		4
        /*0018*/ 	.word	0x00000000
	.align		4
        /*001c*/ 	.word	0xfffffffc


//--------------------- .text._Z15Update_U_kernelPdS_S_S_iiddd --------------------------
	.section	.text._Z15Update_U_kernelPdS_S_S_iiddd,"ax",@progbits
	.align	128
        .global         _Z15Update_U_kernelPdS_S_S_iiddd
        .type           _Z15Update_U_kernelPdS_S_S_iiddd,@function
        .size           _Z15Update_U_kernelPdS_S_S_iiddd,(.L_x_46 - _Z15Update_U_kernelPdS_S_S_iiddd)
        .other          _Z15Update_U_kernelPdS_S_S_iiddd,@"STO_CUDA_ENTRY STV_DEFAULT"
_Z15Update_U_kernelPdS_S_S_iiddd:
.text._Z15Update_U_kernelPdS_S_S_iiddd:
[----:B------:R-:W-:Y:S01]  /*0000*/  LDC R1, c[0x0][0x37c] ;  /* 0x0000df00ff017b82 */ /* 0x000fe20000000800 */
[----:B------:R-:W0:Y:S07]  /*0010*/  S2R R2, SR_TID.Y ;  /* 0x0000000000027919 */ /* 0x000e2e0000002200 */
[----:B------:R-:W1:Y:S01]  /*0020*/  LDC R0, c[0x0][0x360] ;  /* 0x0000d800ff007b82 */ /* 0x000e620000000800 */
[----:B------:R-:W2:Y:S01]  /*0030*/  LDCU.64 UR8, c[0x0][0x3a0] ;  /* 0x00007400ff0877ac */ /* 0x000ea20008000a00 */
[----:B------:R-:W1:Y:S06]  /*0040*/  S2R R5, SR_TID.X ;  /* 0x0000000000057919 */ /* 0x000e6c0000002100 */
[----:B------:R-:W0:Y:S08]  /*0050*/  S2UR UR5, SR_CTAID.Y ;  /* 0x00000000000579c3 */ /* 0x000e300000002600 */
[----:B------:R-:W0:Y:S08]  /*0060*/  LDC R3, c[0x0][0x364] ;  /* 0x0000d900ff037b82 */ /* 0x000e300000000800 */
[----:B------:R-:W1:Y:S01]  /*0070*/  S2UR UR4, SR_CTAID.X ;  /* 0x00000000000479c3 */ /* 0x000e620000002500 */
[----:B0-----:R-:W-:-:S05]  /*0080*/  IMAD R3, R3, UR5, R2 ;  /* 0x0000000503037c24 */ /* 0x001fca000f8e0202 */
[----:B--2---:R-:W-:Y:S01]  /*0090*/  ISETP.GE.AND P0, PT, R3, UR9, PT ;  /* 0x0000000903007c0c */ /* 0x004fe2000bf06270 */
[----:B-1----:R-:W-:-:S05]  /*00a0*/  IMAD R0, R0, UR4, R5 ;  /* 0x0000000400007c24 */ /* 0x002fca000f8e0205 */
[----:B------:R-:W-:-:S13]  /*00b0*/  ISETP.GE.OR P0, PT, R0, UR8, P0 ;  /* 0x0000000800007c0c */ /* 0x000fda0008706670 */
[----:B------:R-:W-:Y:S05]  /*00c0*/  @P0 EXIT ;  /* 0x000000000000094d */ /* 0x000fea0003800000 */
[----:B------:R-:W0:Y:S01]  /*00d0*/  LDC.64 R18, c[0x0][0x388] ;  /* 0x0000e200ff127b82 */ /* 0x000e220000000a00 */
[----:B------:R-:W1:Y:S01]  /*00e0*/  LDCU.64 UR6, c[0x0][0x358] ;  /* 0x00006b00ff0677ac */ /* 0x000e620008000a00 */
[C---:B------:R-:W-:Y:S01]  /*00f0*/  ISETP.NE.AND P1, PT, R0.reuse, RZ, PT ;  /* 0x000000ff0000720c */ /* 0x040fe20003f25270 */
[----:B------:R-:W-:Y:S01]  /*0100*/  IMAD R30, R0, UR9, RZ ;  /* 0x00000009001e7c24 */ /* 0x000fe2000f8e02ff */
[C---:B------:R-:W-:Y:S01]  /*0110*/  ISETP.NE.AND P2, PT, R3.reuse, RZ, PT ;  /* 0x000000ff0300720c */ /* 0x040fe20003f45270 */
[----:B------:R-:W-:Y:S02]  /*0120*/  IMAD R15, R3, 0x3, RZ ;  /* 0x00000003030f7824 */ /* 0x000fe400078e02ff */
[----:B------:R-:W-:Y:S01]  /*0130*/  IMAD R2, R30, 0x3, RZ ;  /* 0x000000031e027824 */ /* 0x000fe200078e02ff */
[----:B------:R-:W2:Y:S01]  /*0140*/  LDC.64 R22, c[0x0][0x390] ;  /* 0x0000e400ff167b82 */ /* 0x000ea20000000a00 */
[----:B0-----:R-:W-:-:S04]  /*0150*/  IMAD.WIDE.U32 R6, R15, 0x8, R18 ;  /* 0x000000080f067825 */ /* 0x001fc800078e0012 */
[----:B------:R-:W-:Y:S02]  /*0160*/  IMAD.WIDE R4, R2, 0x8, R18 ;  /* 0x0000000802047825 */ /* 0x000fe400078e0212 */
[----:B-1----:R-:W3:Y:S04]  /*0170*/  @!P1 LDG.E.64 R20, desc[UR6][R6.64] ;  /* 0x0000000606149981 */ /* 0x002ee8000c1e1b00 */
[----:B------:R-:W3:Y:S01]  /*0180*/  @!P2 LDG.E.64 R24, desc[UR6][R4.64] ;  /* 0x000000060418a981 */ /* 0x000ee2000c1e1b00 */
[C---:B------:R-:W-:Y:S01]  /*0190*/  IADD3 R31, PT, PT, R3.reuse, -UR9, R30 ;  /* 0x80000009031f7c10 */ /* 0x040fe2000fffe01e */
[----:B------:R-:W-:Y:S01]  /*01a0*/  UIADD3 UR4, UPT, UPT, UR8, -0x1, URZ ;  /* 0xffffffff08047890 */ /* 0x000fe2000fffe0ff */
[----:B------:R-:W-:Y:S02]  /*01b0*/  IADD3 R30, PT, PT, R3, R30, RZ ;  /* 0x0000001e031e7210 */ /* 0x000fe40007ffe0ff */
[----:B------:R-:W-:-:S03]  /*01c0*/  LEA R31, R31, R31, 0x1 ;  /* 0x0000001f1f1f7211 */ /* 0x000fc600078e08ff */
[----:B------:R-:W-:Y:S02]  /*01d0*/  IMAD R34, R30, 0x3, RZ ;  /* 0x000000031e227824 */ /* 0x000fe400078e02ff */
[----:B------:R-:W-:-:S04]  /*01e0*/  IMAD.WIDE R8, R31, 0x8, R18 ;  /* 0x000000081f087825 */ /* 0x000fc800078e0212 */
[----:B------:R-:W-:-:S04]  /*01f0*/  IMAD.WIDE R10, R34, 0x8, R18 ;  /* 0x00000008220a7825 */ /* 0x000fc800078e0212 */
[----:B--2---:R-:W-:-:S04]  /*0200*/  IMAD.WIDE R12, R34, 0x8, R22 ;  /* 0x00000008220c7825 */ /* 0x004fc800078e0216 */
[----:B------:R-:W-:Y:S01]  /*0210*/  IMAD.WIDE.U32 R14, R15, 0x8, R22 ;  /* 0x000000080f0e7825 */ /* 0x000fe200078e0016 */
[----:B------:R-:W2:Y:S04]  /*0220*/  LDG.E.64 R32, desc[UR6][R12.64] ;  /* 0x000000060c207981 */ /* 0x000ea8000c1e1b00 */
[----:B------:R-:W4:Y:S01]  /*0230*/  @!P1 LDG.E.64 R28, desc[UR6][R14.64] ;  /* 0x000000060e1c9981 */ /* 0x000f22000c1e1b00 */
[----:B------:R-:W-:Y:S01]  /*0240*/  ISETP.NE.AND P0, PT, R0, UR4, PT ;  /* 0x0000000400007c0c */ /* 0x000fe2000bf05270 */
[----:B------:R-:W-:-:S06]  /*0250*/  UIADD3 UR5, UPT, UPT, UR9, -0x1, URZ ;  /* 0xffffffff09057890 */ /* 0x000fcc000fffe0ff */
[----:B------:R-:W-:-:S06]  /*0260*/  ISETP.NE.AND P3, PT, R3, UR5, PT ;  /* 0x0000000503007c0c */ /* 0x000fcc000bf65270 */
[----:B------:R-:W5:Y:S07]  /*0270*/  @!P0 LDG.E.64 R26, desc[UR6][R10.64] ;  /* 0x000000060a1a8981 */ /* 0x000f6e000c1e1b00 */
[----:B------:R-:W5:Y:S04]  /*0280*/  @!P3 LDG.E.64 R16, desc[UR6][R10.64] ;  /* 0x000000060a10b981 */ /* 0x000f68000c1e1b00 */
[----:B------:R-:W3:Y:S04]  /*0290*/  @P1 LDG.E.64 R20, desc[UR6][R8.64] ;  /* 0x0000000608141981 */ /* 0x000ee8000c1e1b00 */
[----:B------:R-:W3:Y:S01]  /*02a0*/  @P2 LDG.E.64 R24, desc[UR6][R10.64+-0x18] ;  /* 0xffffe8060a182981 */ /* 0x000ee2000c1e1b00 */
[----:B------:R-:W-:-:S04]  /*02b0*/  IADD3 R30, PT, PT, R30, UR9, RZ ;  /* 0x000000091e1e7c10 */ /* 0x000fc8000fffe0ff */
[----:B------:R-:W-:Y:S01]  /*02c0*/  LEA R35, R30, R30, 0x1 ;  /* 0x0000001e1e237211 */ /* 0x000fe200078e08ff */
[----:B----4-:R-:W-:-:S04]  /*02d0*/  @!P1 DADD R28, -RZ, -R28 ;  /* 0x00000000ff1c9229 */ /* 0x010fc8000000091c */
[----:B------:R-:W-:-:S05]  /*02e0*/  IMAD.WIDE R18, R35, 0x8, R18 ;  /* 0x0000000823127825 */ /* 0x000fca00078e0212 */
[----:B------:R-:W5:Y:S04]  /*02f0*/  @P0 LDG.E.64 R26, desc[UR6][R18.64] ;  /* 0x00000006121a0981 */ /* 0x000f68000c1e1b00 */
[----:B------:R-:W4:Y:S01]  /*0300*/  @P3 LDG.E.64 R16, desc[UR6][R10.64+0x18] ;  /* 0x000018060a103981 */ /* 0x000f22000c1e1b00 */
[----:B---3--:R-:W-:Y:S01]  /*0310*/  DADD R24, R24, R20 ;  /* 0x0000000018187229 */ /* 0x008fe20000000014 */
[----:B------:R-:W-:Y:S01]  /*0320*/  IMAD.WIDE R20, R31, 0x8, R22 ;  /* 0x000000081f147825 */ /* 0x000fe200078e0216 */
[----:B--2---:R-:W-:-:S03]  /*0330*/  @!P0 DADD R30, -RZ, -R32 ;  /* 0x00000000ff1e8229 */ /* 0x004fc60000000920 */
[----:B------:R-:W-:Y:S01]  /*0340*/  IMAD.WIDE R22, R35, 0x8, R22 ;  /* 0x0000000823167825 */ /* 0x000fe200078e0216 */
[----:B------:R-:W2:Y:S06]  /*0350*/  @P1 LDG.E.64 R28, desc[UR6][R20.64] ;  /* 0x00000006141c1981 */ /* 0x000eac000c1e1b00 */
[----:B------:R-:W3:Y:S01]  /*0360*/  @P0 LDG.E.64 R30, desc[UR6][R22.64] ;  /* 0x00000006161e0981 */ /* 0x000ee2000c1e1b00 */
[----:B-----5:R-:W-:Y:S01]  /*0370*/  DADD R24, R24, R26 ;  /* 0x0000000018187229 */ /* 0x020fe2000000001a */
[----:B------:R-:W0:Y:S07]  /*0380*/  LDC.64 R26, c[0x0][0x3a8] ;  /* 0x0000ea00ff1a7b82 */ /* 0x000e2e0000000a00 */
[----:B----4-:R-:W-:-:S02]  /*0390*/  DADD R16, R24, R16 ;  /* 0x0000000018107229 */ /* 0x010fc40000000010 */
[C---:B--2---:R-:W-:Y:S02]  /*03a0*/  DADD R28, -R32.reuse, R28 ;  /* 0x00000000201c7229 */ /* 0x044fe4000000011c */
[----:B---3--:R-:W-:Y:S01]  /*03b0*/  DADD R30, R32, -R30 ;  /* 0x00000000201e7229 */ /* 0x008fe2000000081e */
[----:B------:R-:W1:Y:S07]  /*03c0*/  LDC.64 R32, c[0x0][0x398] ;  /* 0x0000e600ff207b82 */ /* 0x000e6e0000000a00 */
[----:B------:R-:W-:-:S08]  /*03d0*/  DMUL R30, R30, 0.5 ;  /* 0x3fe000001e1e7828 */ /* 0x000fd00000000000 */
[----:B------:R-:W-:Y:S01]  /*03e0*/  DFMA R28, R28, 0.5, -R30 ;  /* 0x3fe000001c1c782b */ /* 0x000fe2000000081e */
[----:B------:R-:W-:Y:S01]  /*03f0*/  IADD3 R31, PT, PT, R34, -0x3, RZ ;  /* 0xfffffffd221f7810 */ /* 0x000fe20007ffe0ff */
[----:B-1----:R-:W-:-:S04]  /*0400*/  IMAD.WIDE R24, R2, 0x8, R32 ;  /* 0x0000000802187825 */ /* 0x002fc800078e0220 */
[----:B------:R-:W-:Y:S02]  /*0410*/  IMAD.WIDE R32, R31, 0x8, R32 ;  /* 0x000000081f207825 */ /* 0x000fe400078e0220 */
[----:B------:R-:W2:Y:S04]  /*0420*/  @!P2 LDG.E.64 R30, desc[UR6][R24.64] ;  /* 0x00000006181ea981 */ /* 0x000ea8000c1e1b00 */
[----:B------:R-:W3:Y:S01]  /*0430*/  LDG.E.64 R36, desc[UR6][R32.64+0x18] ;  /* 0x0000180620247981 */ /* 0x000ee2000c1e1b00 */
[----:B0-----:R-:W-:-:S08]  /*0440*/  DMUL R26, R26, 0.5 ;  /* 0x3fe000001a1a7828 */ /* 0x001fd00000000000 */
[----:B------:R-:W-:-:S08]  /*0450*/  DMUL R28, R28, R26 ;  /* 0x0000001a1c1c7228 */ /* 0x000fd00000000000 */
[----:B------:R-:W-:Y:S02]  /*0460*/  DFMA R16, R16, 0.25, -R28 ;  /* 0x3fd000001010782b */ /* 0x000fe4000000081c */
[----:B---3--:R-:W-:Y:S02]  /*0470*/  @!P3 DADD R28, -RZ, -R36 ;  /* 0x00000000ff1cb229 */ /* 0x008fe40000000924 */
[----:B--2---:R-:W-:-:S08]  /*0480*/  @!P2 DADD R30, -RZ, -R30 ;  /* 0x00000000ff1ea229 */ /* 0x004fd0000000091e */
[----:B------:R-:W2:Y:S04]  /*0490*/  @P3 LDG.E.64 R28, desc[UR6][R32.64+0x30] ;  /* 0x00003006201c3981 */ /* 0x000ea8000c1e1b00 */
[----:B------:R-:W3:Y:S01]  /*04a0*/  @P2 LDG.E.64 R30, desc[UR6][R32.64] ;  /* 0x00000006201e2981 */ /* 0x000ee2000c1e1b00 */
[C---:B------:R-:W-:Y:S02]  /*04b0*/  ISETP.NE.AND P1, PT, R0.reuse, RZ, PT ;  /* 0x000000ff0000720c */ /* 0x040fe40003f25270 */
[----:B------:R-:W-:Y:S01]  /*04c0*/  ISETP.NE.AND P0, PT, R0, UR4, PT ;  /* 0x0000000400007c0c */ /* 0x000fe2000bf05270 */
[----:B--2---:R-:W-:Y:S02]  /*04d0*/  DADD R28, -R28, R36 ;  /* 0x000000001c1c7229 */ /* 0x004fe40000000124 */
[----:B---3--:R-:W-:-:S06]  /*04e0*/  DADD R30, -R36, R30 ;  /* 0x00000000241e7229 */ /* 0x008fcc000000011e */
[----:B------:R-:W-:-:S08]  /*04f0*/  DMUL R28, R28, 0.5 ;  /* 0x3fe000001c1c7828 */ /* 0x000fd00000000000 */
[----:B------:R-:W-:Y:S02]  /*0500*/  DFMA R30, R30, 0.5, -R28 ;  /* 0x3fe000001e1e782b */ /* 0x000fe4000000081c */
[----:B------:R-:W0:Y:S06]  /*0510*/  LDC.64 R28, c[0x0][0x380] ;  /* 0x0000e000ff1c7b82 */ /* 0x000e2c0000000a00 */
[----:B------:R-:W-:Y:S01]  /*0520*/  DFMA R30, R30, -R26, R16 ;  /* 0x8000001a1e1e722b */ /* 0x000fe20000000010 */
[----:B0-----:R-:W-:-:S06]  /*0530*/  IMAD.WIDE R34, R34, 0x8, R28 ;  /* 0x0000000822227825 */ /* 0x001fcc00078e021c */
[----:B------:R0:W-:Y:S04]  /*0540*/  STG.E.64 desc[UR6][R34.64], R30 ;  /* 0x0000001e22007986 */ /* 0x0001e8000c101b06 */
[----:B------:R-:W2:Y:S04]  /*0550*/  @P1 LDG.E.64 R28, desc[UR6][R8.64+0x8] ;  /* 0x00000806081c1981 */ /* 0x000ea8000c1e1b00 */
[----:B------:R-:W3:Y:S01]  /*0560*/  @P0 LDG.E.64 R16, desc[UR6][R18.64+0x8] ;  /* 0x0000080612100981 */ /* 0x000ee2000c1e1b00 */
[C---:B------:R-:W-:Y:S02]  /*0570*/  ISETP.NE.AND P2, PT, R3.reuse, RZ, PT ;  /* 0x000000ff0300720c */ /* 0x040fe40003f45270 */
[----:B------:R-:W-:Y:S01]  /*0580*/  ISETP.NE.AND P3, PT, R3, UR5, PT ;  /* 0x0000000503007c0c */ /* 0x000fe2000bf65270 */
[----:B0-----:R-:W4:Y:S10]  /*0590*/  @P0 LDG.E.64 R30, desc[UR6][R22.64+0x8] ;  /* 0x00000806161e0981 */ /* 0x001f34000c1e1b00 */
[----:B------:R-:W2:Y:S04]  /*05a0*/  @P2 LDG.E.64 R2, desc[UR6][R10.64+-0x10] ;  /* 0xfffff0060a022981 */ /* 0x000ea8000c1e1b00 */
[----:B------:R-:W5:Y:S04]  /*05b0*/  @!P2 LDG.E.64 R36, desc[UR6][R4.64+0x8] ;  /* 0x000008060424a981 */ /* 0x000f68000c1e1b00 */
[----:B------:R-:W2:Y:S04]  /*05c0*/  @!P1 LDG.E.64 R28, desc[UR6][R6.64+0x8] ;  /* 0x00000806061c9981 */ /* 0x000ea8000c1e1b00 */
[----:B------:R-:W3:Y:S04]  /*05d0*/  @!P0 LDG.E.64 R16, desc[UR6][R10.64+0x8] ;  /* 0x000008060a108981 */ /* 0x000ee8000c1e1b00 */
[----:B------:R-:W4:Y:S01]  /*05e0*/  @!P0 LDG.E.64 R30, desc[UR6][R12.64+0x8] ;  /* 0x000008060c1e8981 */ /* 0x000f22000c1e1b00 */
[----:B-----5:R-:W-:-:S08]  /*05f0*/  @!P2 DADD R2, -RZ, -R36 ;  /* 0x00000000ff02a229 */ /* 0x020fd00000000924 */
[----:B--2---:R-:W-:Y:S02]  /*0600*/  DADD R36, R2, R28 ;  /* 0x0000000002247229 */ /* 0x004fe4000000001c */
[----:B------:R-:W2:Y:S04]  /*0610*/  @P3 LDG.E.64 R2, desc[UR6][R10.64+0x20] ;  /* 0x000020060a023981 */ /* 0x000ea8000c1e1b00 */
[----:B------:R-:W5:Y:S02]  /*0620*/  @!P3 LDG.E.64 R28, desc[UR6][R10.64+0x8] ;  /* 0x000008060a1cb981 */ /* 0x000f64000c1e1b00 */
[----:B---3--:R-:W-:Y:S02]  /*0630*/  DADD R36, R36, R16 ;  /* 0x0000000024247229 */ /* 0x008fe40000000010 */
[----:B------:R-:W3:Y:S01]  /*0640*/  @P1 LDG.E.64 R16, desc[UR6][R20.64+0x8] ;  /* 0x0000080614101981 */ /* 0x000ee2000c1e1b00 */
[----:B-----5:R-:W-:-:S03]  /*0650*/  @!P3 DADD R2, -RZ, -R28 ;  /* 0x00000000ff02b229 */ /* 0x020fc6000000091c */
[----:B------:R-:W4:Y:S04]  /*0660*/  LDG.E.64 R28, desc[UR6][R12.64+0x8] ;  /* 0x000008060c1c7981 */ /* 0x000f28000c1e1b00 */
[----:B------:R-:W3:Y:S01]  /*0670*/  @!P1 LDG.E.64 R16, desc[UR6][R14.64+0x8] ;  /* 0x000008060e109981 */ /* 0x000ee2000c1e1b00 */
[----:B--2---:R-:W-:Y:S02]  /*0680*/  DADD R2, R36, R2 ;  /* 0x0000000024027229 */ /* 0x004fe40000000002 */
[C---:B----4-:R-:W-:Y:S02]  /*0690*/  DADD R30, R28.reuse, -R30 ;  /* 0x000000001c1e7229 */ /* 0x050fe4000000081e */
[----:B---3--:R-:W-:Y:S01]  /*06a0*/  DADD R16, -R28, R16 ;  /* 0x000000001c107229 */ /* 0x008fe20000000110 */
[----:B------:R-:W2:Y:S05]  /*06b0*/  @P3 LDG.E.64 R28, desc[UR6][R32.64+0x20] ;  /* 0x00002006201c3981 */ /* 0x000eaa000c1e1b00 */
[----:B------:R-:W-:-:S08]  /*06c0*/  DMUL R30, R30, 0.5 ;  /* 0x3fe000001e1e7828 */ /* 0x000fd00000000000 */
[----:B------:R-:W-:Y:S01]  /*06d0*/  DFMA R36, R16, 0.5, -R30 ;  /* 0x3fe000001024782b */ /* 0x000fe2000000081e */
[----:B------:R-:W2:Y:S04]  /*06e0*/  @P2 LDG.E.64 R16, desc[UR6][R32.64+0x8] ;  /* 0x0000080620102981 */ /* 0x000ea8000c1e1b00 */
[----:B------:R-:W3:Y:S04]  /*06f0*/  @!P2 LDG.E.64 R30, desc[UR6][R24.64+0x8] ;  /* 0x00000806181ea981 */ /* 0x000ee8000c1e1b00 */
[----:B------:R-:W2:Y:S01]  /*0700*/  @!P3 LDG.E.64 R28, desc[UR6][R32.64+0x20] ;  /* 0x00002006201cb981 */ /* 0x000ea2000c1e1b00 */
[----:B---3--:R-:W-:-:S03]  /*0710*/  @!P2 DADD R16, -RZ, -R30 ;  /* 0x00000000ff10a229 */ /* 0x008fc6000000091e */
[----:B------:R-:W3:Y:S01]  /*0720*/  @P3 LDG.E.64 R30, desc[UR6][R32.64+0x38] ;  /* 0x00003806201e3981 */ /* 0x000ee2000c1e1b00 */
[----:B------:R-:W-:-:S08]  /*0730*/  DMUL R36, R26, R36 ;  /* 0x000000241a247228 */ /* 0x000fd00000000000 */
[----:B------:R-:W-:Y:S02]  /*0740*/  DFMA R2, R2, 0.25, -R36 ;  /* 0x3fd000000202782b */ /* 0x000fe40000000824 */
[----:B--2---:R-:W-:Y:S02]  /*0750*/  DADD R16, -R28, R16 ;  /* 0x000000001c107229 */ /* 0x004fe40000000110 */
[----:B------:R-:W-:-:S08]  /*0760*/  @!P3 DADD R30, -RZ, -R28 ;  /* 0x00000000ff1eb229 */ /* 0x000fd0000000091c */
[----:B---3--:R-:W-:-:S08]  /*0770*/  DADD R30, R28, -R30 ;  /* 0x000000001c1e7229 */ /* 0x008fd0000000081e */
[----:B------:R-:W-:-:S08]  /*0780*/  DMUL R30, R30, 0.5 ;  /* 0x3fe000001e1e7828 */ /* 0x000fd00000000000 */
[----:B------:R-:W-:-:S08]  /*0790*/  DFMA R16, R16, 0.5, -R30 ;  /* 0x3fe000001010782b */ /* 0x000fd0000000081e */
[----:B------:R-:W-:-:S07]  /*07a0*/  DFMA R2, -R26, R16, R2 ;  /* 0x000000101a02722b */ /* 0x000fce0000000102 */
[----:B------:R0:W-:Y:S04]  /*07b0*/  STG.E.64 desc[UR6][R34.64+0x8], R2 ;  /* 0x0000080222007986 */ /* 0x0001e8000c101b06 */
[----:B------:R-:W2:Y:S04]  /*07c0*/  @P3 LDG.E.64 R16, desc[UR6][R10.64+0x28] ;  /* 0x000028060a103981 */ /* 0x000ea8000c1e1b00 */
[----:B------:R-:W3:Y:S04]  /*07d0*/  @P2 LDG.E.64 R30, desc[UR6][R10.64+-0x8] ;  /* 0xfffff8060a1e2981 */ /* 0x000ee8000c1e1b00 */
[----:B------:R-:W4:Y:S04]  /*07e0*/  @P2 LDG.E.64 R28, desc[UR6][R32.64+0x10] ;  /* 0x00001006201c2981 */ /* 0x000f28000c1e1b00 */
[----:B0-----:R-:W5:Y:S04]  /*07f0*/  @P3 LDG.E.64 R2, desc[UR6][R32.64+0x28] ;  /* 0x0000280620023981 */ /* 0x001f68000c1e1b00 */
[----:B------:R-:W2:Y:S04]  /*0800*/  @P0 LDG.E.64 R22, desc[UR6][R22.64+0x10] ;  /* 0x0000100616160981 */ /* 0x000ea8000c1e1b00 */
[----:B------:R-:W3:Y:S04]  /*0810*/  @!P0 LDG.E.64 R36, desc[UR6][R12.64+0x10] ;  /* 0x000010060c248981 */ /* 0x000ee8000c1e1b00 */
[----:B------:R-:W4:Y:S04]  /*0820*/  @P1 LDG.E.64 R8, desc[UR6][R8.64+0x10] ;  /* 0x0000100608081981 */ /* 0x000f28000c1e1b00 */
[----:B------:R-:W5:Y:S04]  /*0830*/  @!P1 LDG.E.64 R6, desc[UR6][R6.64+0x10] ;  /* 0x0000100606069981 */ /* 0x000f68000c1e1b00 */
[----:B------:R-:W4:Y:S04]  /*0840*/  @P1 LDG.E.64 R20, desc[UR6][R20.64+0x10] ;  /* 0x0000100614141981 */ /* 0x000f28000c1e1b00 */
[----:B------:R-:W2:Y:S04]  /*0850*/  @!P1 LDG.E.64 R14, desc[UR6][R14.64+0x10] ;  /* 0x000010060e0e9981 */ /* 0x000ea8000c1e1b00 */
[----:B------:R-:W4:Y:S04]  /*0860*/  LDG.E.64 R12, desc[UR6][R12.64+0x10] ;  /* 0x000010060c0c7981 */ /* 0x000f28000c1e1b00 */
[----:B------:R-:W4:Y:S04]  /*0870*/  @P0 LDG.E.64 R18, desc[UR6][R18.64+0x10] ;  /* 0x0000100612120981 */ /* 0x000f28000c1e1b00 */
[----:B------:R-:W4:Y:S04]  /*0880*/  @!P3 LDG.E.64 R16, desc[UR6][R10.64+0x10] ;  /* 0x000010060a10b981 */ /* 0x000f28000c1e1b00 */
[----:B------:R-:W4:Y:S04]  /*0890*/  @!P2 LDG.E.64 R30, desc[UR6][R4.64+0x10] ;  /* 0x00001006041ea981 */ /* 0x000f28000c1e1b00 */
[----:B------:R-:W4:Y:S04]  /*08a0*/  @!P2 LDG.E.64 R28, desc[UR6][R24.64+0x10] ;  /* 0x00001006181ca981 */ /* 0x000f28000c1e1b00 */
[----:B------:R-:W4:Y:S04]  /*08b0*/  @!P0 LDG.E.64 R10, desc[UR6][R10.64+0x10] ;  /* 0x000010060a0a8981 */ /* 0x000f28000c1e1b00 */
[----:B------:R-:W4:Y:S04]  /*08c0*/  @!P3 LDG.E.64 R2, desc[UR6][R32.64+0x28] ;  /* 0x000028062002b981 */ /* 0x000f28000c1e1b00 */
[----:B------:R-:W4:Y:S01]  /*08d0*/  @P3 LDG.E.64 R4, desc[UR6][R32.64+0x40] ;  /* 0x0000400620043981 */ /* 0x000f22000c1e1b00 */
[----:B---3--:R-:W-:-:S02]  /*08e0*/  @!P0 DADD R22, -RZ, -R36 ;  /* 0x00000000ff168229 */ /* 0x008fc40000000924 */
[----:B-----5:R-:W-:Y:S02]  /*08f0*/  @!P1 DADD R8, -RZ, -R6 ;  /* 0x00000000ff089229 */ /* 0x020fe40000000906 */
[----:B--2---:R-:W-:-:S04]  /*0900*/  @!P1 DADD R20, -RZ, -R14 ;  /* 0x00000000ff149229 */ /* 0x004fc8000000090e */
[----:B----4-:R-:W-:-:S04]  /*0910*/  DADD R22, R12, -R22 ;  /* 0x000000000c167229 */ /* 0x010fc80000000816 */
[----:B------:R-:W-:-:S04]  /*0920*/  DADD R20, -R12, R20 ;  /* 0x000000000c147229 */ /* 0x000fc80000000114 */
[----:B------:R-:W-:-:S08]  /*0930*/  DMUL R22, R22, 0.5 ;  /* 0x3fe0000016167828 */ /* 0x000fd00000000000 */
[----:B------:R-:W-:-:S08]  /*0940*/  DFMA R20, R20, 0.5, -R22 ;  /* 0x3fe000001414782b */ /* 0x000fd00000000816 */
[----:B------:R-:W-:Y:S02]  /*0950*/  DMUL R20, R26, R20 ;  /* 0x000000141a147228 */ /* 0x000fe40000000000 */
[----:B------:R-:W-:Y:S02]  /*0960*/  DADD R8, R30, R8 ;  /* 0x000000001e087229 */ /* 0x000fe40000000008 */
[----:B------:R-:W-:Y:S01]  /*0970*/  @!P0 DADD R18, -RZ, -R10 ;  /* 0x00000000ff128229 */ /* 0x000fe2000000090a */
[----:B------:R-:W-:Y:S02]  /*0980*/  @!P3 MOV R4, R2 ;  /* 0x000000020004b202 */ /* 0x000fe40000000f00 */
[----:B------:R-:W-:-:S05]  /*0990*/  @!P3 MOV R5, R3 ;  /* 0x000000030005b202 */ /* 0x000fca0000000f00 */
[----:B------:R-:W-:Y:S02]  /*09a0*/  DADD R8, R8, R18 ;  /* 0x0000000008087229 */ /* 0x000fe40000000012 */
[C---:B------:R-:W-:Y:S02]  /*09b0*/  DADD R4, R2.reuse, -R4 ;  /* 0x0000000002047229 */ /* 0x040fe40000000804 */
[----:B------:R-:W-:-:S04]  /*09c0*/  DADD R28, -R2, R28 ;  /* 0x00000000021c7229 */ /* 0x000fc8000000011c */
[----:B------:R-:W-:Y:S02]  /*09d0*/  DADD R8, R8, R16 ;  /* 0x0000000008087229 */ /* 0x000fe40000000010 */
[----:B------:R-:W-:-:S06]  /*09e0*/  DMUL R4, R4, 0.5 ;  /* 0x3fe0000004047828 */ /* 0x000fcc0000000000 */
[----:B------:R-:W-:Y:S02]  /*09f0*/  DFMA R8, R8, 0.25, -R20 ;  /* 0x3fd000000808782b */ /* 0x000fe40000000814 */
[----:B------:R-:W-:-:S08]  /*0a00*/  DFMA R4, R28, 0.5, -R4 ;  /* 0x3fe000001c04782b */ /* 0x000fd00000000804 */
[----:B------:R-:W-:-:S07]  /*0a10*/  DFMA R4, -R26, R4, R8 ;  /* 0x000000041a04722b */ /* 0x000fce0000000108 */
[----:B------:R-:W-:Y:S01]  /*0a20*/  STG.E.64 desc[UR6][R34.64+0x10], R4 ;  /* 0x0000100422007986 */ /* 0x000fe2000c101b06 */
[----:B------:R-:W-:Y:S05]  /*0a30*/  EXIT ;  /* 0x000000000000794d */ /* 0x000fea0003800000 */
.L_x_0:
[----:B------:R-:W-:-:S00]  /*0a40*/  BRA `(.L_x_0) ;  /* 0xfffffffc00fc7947 */ /* 0x000fc0000383ffff */
[----:B------:R-:W-:-:S00]  /*0a50*/  NOP ;  /* 0x0000000000007918 */ /* 0x000fc00000000000 */
        /* <DEDUP_REMOVED lines=10> */
.L_x_46:


//--------------------- .text._Z28InitialConditionBound_kernelPdii --------------------------
	.section	.text._Z28InitialConditionBound_kernelPdii,"ax",@progbits
	.align	128
        .global         _Z28InitialConditionBound_kernelPdii
        .type           _Z28InitialConditionBound_kernelPdii,@function
        .size           _Z28InitialConditionBound_kernelPdii,(.L_x_47 - _Z28InitialConditionBound_kernelPdii)
        .other          _Z28InitialConditionBound_kernelPdii,@"STO_CUDA_ENTRY STV_DEFAULT"
_Z28InitialConditionBound_kernelPdii:
.text._Z28InitialConditionBound_kernelPdii:
        /* <DEDUP_REMOVED lines=13> */
[----:B------:R-:W-:Y:S01]  /*00d0*/  ISETP.NE.AND P0, PT, R0, RZ, PT ;  /* 0x000000ff0000720c */ /* 0x000fe20003f05270 */
[----:B------:R-:W0:Y:S01]  /*00e0*/  LDC.64 R10, c[0x0][0x380] ;  /* 0x0000e000ff0a7b82 */ /* 0x000e220000000a00 */
[----:B------:R-:W1:Y:S01]  /*00f0*/  LDCU.64 UR4, c[0x0][0x358] ;  /* 0x00006b00ff0477ac */ /* 0x000e620008000a00 */
[----:B------:R-:W-:Y:S02]  /*0100*/  HFMA2 R4, -RZ, RZ, 0, 0 ;  /* 0x00000000ff047431 */ /* 0x000fe400000001ff */
[----:B------:R-:W-:Y:S02]  /*0110*/  IMAD.MOV.U32 R5, RZ, RZ, 0x40370000 ;  /* 0x40370000ff057424 */ /* 0x000fe400078e00ff */
[----:B------:R-:W-:-:S06]  /*0120*/  IMAD.MOV.U32 R3, RZ, RZ, 0x40240000 ;  /* 0x40240000ff037424 */ /* 0x000fcc00078e00ff */
[----:B------:R-:W-:Y:S01]  /*0130*/  @P0 IADD3 R2, PT, PT, R0, 0x1, RZ ;  /* 0x0000000100020810 */ /* 0x000fe20007ffe0ff */
[----:B------:R-:W-:Y:S01]  /*0140*/  @P0 IMAD.MOV.U32 R9, RZ, RZ, 0x40340000 ;  /* 0x40340000ff090424 */ /* 0x000fe200078e00ff */
[----:B------:R-:W-:Y:S02]  /*0150*/  @P0 MOV R8, 0x0 ;  /* 0x0000000000080802 */ /* 0x000fe40000000f00 */
[----:B------:R-:W-:Y:S01]  /*0160*/  @P0 ISETP.GE.U32.AND P1, PT, R2, 0x3, PT ;  /* 0x000000030200080c */ /* 0x000fe20003f26070 */
[----:B------:R-:W-:-:S03]  /*0170*/  HFMA2 R2, -RZ, RZ, 0, 0 ;  /* 0x00000000ff027431 */ /* 0x000fc600000001ff */
[C---:B------:R-:W-:Y:S01]  /*0180*/  @P0 SEL R12, R0.reuse, RZ, !P1 ;  /* 0x000000ff000c0207 */ /* 0x040fe20004800000 */
[----:B------:R-:W-:-:S03]  /*0190*/  IMAD R0, R0, UR7, R13 ;  /* 0x0000000700007c24 */ /* 0x000fc6000f8e020d */
[----:B------:R-:W2:Y:S02]  /*01a0*/  @P0 I2F.F64 R6, R12 ;  /* 0x0000000c00060312 */ /* 0x000ea40000201c00 */
[C---:B--2---:R-:W-:Y:S02]  /*01b0*/  @P0 DFMA R4, R6.reuse, R8, 3 ;  /* 0x400800000604042b */ /* 0x044fe40000000008 */
[----:B------:R-:W-:Y:S01]  /*01c0*/  @P0 DMUL R2, R6, 10 ;  /* 0x4024000006020828 */ /* 0x000fe20000000000 */
[----:B------:R-:W-:-:S07]  /*01d0*/  IMAD R9, R0, 0x3, RZ ;  /* 0x0000000300097824 */ /* 0x000fce00078e02ff */
[----:B------:R-:W-:Y:S01]  /*01e0*/  DMUL R6, R4, R2 ;  /* 0x0000000204067228 */ /* 0x000fe20000000000 */
[----:B0-----:R-:W-:-:S05]  /*01f0*/  IMAD.WIDE R2, R9, 0x8, R10 ;  /* 0x0000000809027825 */ /* 0x001fca00078e020a */
[----:B-1----:R-:W-:Y:S04]  /*0200*/  STG.E.64 desc[UR4][R2.64], R4 ;  /* 0x0000000402007986 */ /* 0x002fe8000c101b04 */
[----:B------:R-:W-:Y:S04]  /*0210*/  STG.E.64 desc[UR4][R2.64+0x8], R6 ;  /* 0x0000080602007986 */ /* 0x000fe8000c101b04 */
[----:B------:R-:W-:Y:S01]  /*0220*/  STG.E.64 desc[UR4][R2.64+0x10], R6 ;  /* 0x0000100602007986 */ /* 0x000fe2000c101b04 */
[----:B------:R-:W-:Y:S05]  /*0230*/  EXIT ;  /* 0x000000000000794d */ /* 0x000fea0003800000 */
.L_x_1:
        /* <DEDUP_REMOVED lines=12> */
.L_x_47:


//--------------------- .text._Z29Calculate_Local_Speeds_kernelPdS_S_ii --------------------------
	.section	.text._Z29Calculate_Local_Speeds_kernelPdS_S_ii,"ax",@progbits
	.align	128
        .global         _Z29Calculate_Local_Speeds_kernelPdS_S_ii
        .type           _Z29Calculate_Local_Speeds_kernelPdS_S_ii,@function
        .size           _Z29Calculate_Local_Speeds_kernelPdS_S_ii,(.L_x_43 - _Z29Calculate_Local_Speeds_kernelPdS_S_ii)
        .other          _Z29Calculate_Local_Speeds_kernelPdS_S_ii,@"STO_CUDA_ENTRY STV_DEFAULT"
_Z29Calculate_Local_Speeds_kernelPdS_S_ii:
.text._Z29Calculate_Local_Speeds_kernelPdS_S_ii:
        /* <DEDUP_REMOVED lines=15> */
[----:B------:R-:W-:-:S04]  /*00f0*/  IMAD R0, R0, UR7, R3 ;  /* 0x0000000700007c24 */ /* 0x000fc8000f8e0203 */
[----:B------:R-:W-:-:S04]  /*0100*/  IMAD R3, R0, 0x3, RZ ;  /* 0x0000000300037824 */ /* 0x000fc800078e02ff */
[----:B0-----:R-:W-:-:S05]  /*0110*/  IMAD.WIDE R8, R3, 0x8, R8 ;  /* 0x0000000803087825 */ /* 0x001fca00078e0208 */
[----:B-1----:R-:W2:Y:S01]  /*0120*/  LDG.E.64 R6, desc[UR4][R8.64] ;  /* 0x0000000408067981 */ /* 0x002ea2000c1e1b00 */
[----:B------:R-:W-:Y:S01]  /*0130*/  UMOV UR6, 0xa0b5ed8d ;  /* 0xa0b5ed8d00067882 */ /* 0x000fe20000000000 */
[----:B------:R-:W-:Y:S01]  /*0140*/  UMOV UR7, 0x3eb0c6f7 ;  /* 0x3eb0c6f700077882 */ /* 0x000fe20000000000 */
[----:B------:R-:W-:Y:S01]  /*0150*/  BSSY.RECONVERGENT B0, `(.L_x_2) ;  /* 0x0000038000007945 */ /* 0x000fe20003800200 */
[----:B------:R-:W-:Y:S02]  /*0160*/  CS2R R10, SRZ ;  /* 0x00000000000a7805 */ /* 0x000fe4000001ff00 */
[----:B------:R-:W-:Y:S02]  /*0170*/  CS2R R4, SRZ ;  /* 0x0000000000047805 */ /* 0x000fe4000001ff00 */
[----:B------:R-:W-:Y:S01]  /*0180*/  CS2R R2, SRZ ;  /* 0x0000000000027805 */ /* 0x000fe2000001ff00 */
[----:B--2---:R-:W-:-:S14]  /*0190*/  DSETP.GEU.AND P0, PT, R6, UR6, PT ;  /* 0x0000000606007e2a */ /* 0x004fdc000bf0e000 */
[----:B------:R-:W-:Y:S05]  /*01a0*/  @!P0 BRA `(.L_x_3) ;  /* 0x0000000000c88947 */ /* 0x000fea0003800000 */
[----:B------:R-:W2:Y:S01]  /*01b0*/  LDG.E.64 R4, desc[UR4][R8.64+0x8] ;  /* 0x0000080408047981 */ /* 0x000ea2000c1e1b00 */
[----:B------:R-:W0:Y:S01]  /*01c0*/  MUFU.RCP64H R3, R7 ;  /* 0x0000000700037308 */ /* 0x000e220000001800 */
[----:B------:R-:W-:Y:S01]  /*01d0*/  IMAD.MOV.U32 R2, RZ, RZ, 0x1 ;  /* 0x00000001ff027424 */ /* 0x000fe200078e00ff */
[----:B------:R-:W-:Y:S05]  /*01e0*/  BSSY.RECONVERGENT B1, `(.L_x_4) ;  /* 0x0000015000017945 */ /* 0x000fea0003800200 */
[----:B0-----:R-:W-:-:S08]  /*01f0*/  DFMA R10, -R6, R2, 1 ;  /* 0x3ff00000060a742b */ /* 0x001fd00000000102 */
[----:B------:R-:W-:-:S08]  /*0200*/  DFMA R10, R10, R10, R10 ;  /* 0x0000000a0a0a722b */ /* 0x000fd0000000000a */
[----:B------:R-:W-:-:S08]  /*0210*/  DFMA R10, R2, R10, R2 ;  /* 0x0000000a020a722b */ /* 0x000fd00000000002 */
[----:B------:R-:W-:-:S08]  /*0220*/  DFMA R2, -R6, R10, 1 ;  /* 0x3ff000000602742b */ /* 0x000fd0000000010a */
[----:B------:R-:W-:-:S08]  /*0230*/  DFMA R2, R10, R2, R10 ;  /* 0x000000020a02722b */ /* 0x000fd0000000000a */
[----:B--2---:R-:W-:Y:S01]  /*0240*/  DMUL R10, R4, R2 ;  /* 0x00000002040a7228 */ /* 0x004fe20000000000 */
[----:B------:R-:W-:-:S07]  /*0250*/  FSETP.GEU.AND P1, PT, |R5|, 6.5827683646048100446e-37, PT ;  /* 0x036000000500780b */ /* 0x000fce0003f2e200 */
[----:B------:R-:W-:-:S08]  /*0260*/  DFMA R12, -R6, R10, R4 ;  /* 0x0000000a060c722b */ /* 0x000fd00000000104 */
[----:B------:R-:W-:-:S10]  /*0270*/  DFMA R2, R2, R12, R10 ;  /* 0x0000000c0202722b */ /* 0x000fd4000000000a */
[----:B------:R-:W-:-:S05]  /*0280*/  FFMA R10, RZ, R7, R3 ;  /* 0x00000007ff0a7223 */ /* 0x000fca0000000003 */
[----:B------:R-:W-:-:S13]  /*0290*/  FSETP.GT.AND P0, PT, |R10|, 1.469367938527859385e-39, PT ;  /* 0x001000000a00780b */ /* 0x000fda0003f04200 */
[----:B------:R-:W-:Y:S05]  /*02a0*/  @P0 BRA P1, `(.L_x_5) ;  /* 0x0000000000200947 */ /* 0x000fea0000800000 */
[----:B------:R-:W-:Y:S01]  /*02b0*/  IMAD.MOV.U32 R12, RZ, RZ, R4 ;  /* 0x000000ffff0c7224 */ /* 0x000fe200078e0004 */
[----:B------:R-:W-:Y:S01]  /*02c0*/  MOV R16, 0x310 ;  /* 0x0000031000107802 */ /* 0x000fe20000000f00 */
[----:B------:R-:W-:Y:S02]  /*02d0*/  IMAD.MOV.U32 R13, RZ, RZ, R5 ;  /* 0x000000ffff0d7224 */ /* 0x000fe400078e0005 */
[----:B------:R-:W-:Y:S02]  /*02e0*/  IMAD.MOV.U32 R10, RZ, RZ, R6 ;  /* 0x000000ffff0a7224 */ /* 0x000fe400078e0006 */
[----:B------:R-:W-:-:S07]  /*02f0*/  IMAD.MOV.U32 R11, RZ, RZ, R7 ;  /* 0x000000ffff0b7224 */ /* 0x000fce00078e0007 */
[----:B------:R-:W-:Y:S05]  /*0300*/  CALL.REL.NOINC `($__internal_0_$__cuda_sm20_div_rn_f64_full) ;  /* 0x0000000400207944 */ /* 0x000fea0003c00000 */
[----:B------:R-:W-:Y:S02]  /*0310*/  IMAD.MOV.U32 R2, RZ, RZ, R4 ;  /* 0x000000ffff027224 */ /* 0x000fe400078e0004 */
[----:B------:R-:W-:-:S07]  /*0320*/  IMAD.MOV.U32 R3, RZ, RZ, R5 ;  /* 0x000000ffff037224 */ /* 0x000fce00078e0005 */
.L_x_5:
[----:B------:R-:W-:Y:S05]  /*0330*/  BSYNC.RECONVERGENT B1 ;  /* 0x0000000000017941 */ /* 0x000fea0003800200 */
.L_x_4:
        /* <DEDUP_REMOVED lines=17> */
[----:B------:R-:W-:Y:S01]  /*0450*/  MOV R10, R6 ;  /* 0x00000006000a7202 */ /* 0x000fe20000000f00 */
[----:B------:R-:W-:Y:S01]  /*0460*/  IMAD.MOV.U32 R13, RZ, RZ, R9 ;  /* 0x000000ffff0d7224 */ /* 0x000fe200078e0009 */
[----:B------:R-:W-:Y:S01]  /*0470*/  MOV R16, 0x4a0 ;  /* 0x000004a000107802 */ /* 0x000fe20000000f00 */
[----:B------:R-:W-:-:S07]  /*0480*/  IMAD.MOV.U32 R11, RZ, RZ, R7 ;  /* 0x000000ffff0b7224 */ /* 0x000fce00078e0007 */
[----:B------:R-:W-:Y:S05]  /*0490*/  CALL.REL.NOINC `($__internal_0_$__cuda_sm20_div_rn_f64_full) ;  /* 0x0000000000bc7944 */ /* 0x000fea0003c00000 */
.L_x_7:
[----:B------:R-:W-:Y:S05]  /*04a0*/  BSYNC.RECONVERGENT B1 ;  /* 0x0000000000017941 */ /* 0x000fea0003800200 */
.L_x_6:
[----:B------:R-:W-:Y:S02]  /*04b0*/  IMAD.MOV.U32 R10, RZ, RZ, R6 ;  /* 0x000000ffff0a7224 */ /* 0x000fe400078e0006 */
[----:B------:R-:W-:-:S07]  /*04c0*/  IMAD.MOV.U32 R11, RZ, RZ, R7 ;  /* 0x000000ffff0b7224 */ /* 0x000fce00078e0007 */
.L_x_3:
[----:B------:R-:W-:Y:S05]  /*04d0*/  BSYNC.RECONVERGENT B0 ;  /* 0x0000000000007941 */ /* 0x000fea0003800200 */
.L_x_2:
[----:B------:R-:W-:Y:S01]  /*04e0*/  DSETP.MAX.AND P0, P1, RZ, R10, PT ;  /* 0x0000000aff00722a */ /* 0x000fe2000390f000 */
[----:B------:R-:W-:Y:S01]  /*04f0*/  IMAD.MOV.U32 R9, RZ, RZ, R11 ;  /* 0x000000ffff097224 */ /* 0x000fe200078e000b */
[----:B------:R-:W-:Y:S01]  /*0500*/  UMOV UR6, 0x51eb851f ;  /* 0x51eb851f00067882 */ /* 0x000fe20000000000 */
[----:B------:R-:W-:Y:S01]  /*0510*/  IMAD.MOV.U32 R6, RZ, RZ, RZ ;  /* 0x000000ffff067224 */ /* 0x000fe200078e00ff */
[----:B------:R-:W-:Y:S01]  /*0520*/  UMOV UR7, 0x40239eb8 ;  /* 0x40239eb800077882 */ /* 0x000fe20000000000 */
[----:B------:R-:W-:Y:S01]  /*0530*/  IMAD.MOV.U32 R7, RZ, RZ, R10 ;  /* 0x000000ffff077224 */ /* 0x000fe200078e000a */
[----:B------:R-:W-:Y:S01]  /*0540*/  BSSY.RECONVERGENT B0, `(.L_x_8) ;  /* 0x000001b000007945 */ /* 0x000fe20003800200 */
[----:B------:R-:W-:Y:S01]  /*0550*/  IMAD.MOV.U32 R10, RZ, RZ, RZ ;  /* 0x000000ffff0a7224 */ /* 0x000fe200078e00ff */
[----:B------:R-:W-:Y:S01]  /*0560*/  FSEL R13, R6, R9, P0 ;  /* 0x00000009060d7208 */ /* 0x000fe20000000000 */
[----:B------:R-:W-:-:S03]  /*0570*/  IMAD.MOV.U32 R12, RZ, RZ, 0x0 ;  /* 0x00000000ff0c7424 */ /* 0x000fc600078e00ff */
[----:B------:R-:W-:Y:S02]  /*0580*/  SEL R10, R10, R7, P0 ;  /* 0x000000070a0a7207 */ /* 0x000fe40000000000 */
[----:B------:R-:W-:-:S05]  /*0590*/  @P1 LOP3.LUT R13, R9, 0x80000, RZ, 0xfc, !PT ;  /* 0x00080000090d1812 */ /* 0x000fca00078efcff */
[----:B------:R-:W-:Y:S02]  /*05a0*/  IMAD.MOV.U32 R11, RZ, RZ, R13 ;  /* 0x000000ffff0b7224 */ /* 0x000fe400078e000d */
[----:B------:R-:W-:-:S04]  /*05b0*/  IMAD.MOV.U32 R13, RZ, RZ, 0x3fd80000 ;  /* 0x3fd80000ff0d7424 */ /* 0x000fc800078e00ff */
[----:B------:R-:W-:-:S06]  /*05c0*/  DMUL R10, R10, UR6 ;  /* 0x000000060a0a7c28 */ /* 0x000fcc0008000000 */
[----:B------:R-:W0:Y:S04]  /*05d0*/  MUFU.RSQ64H R9, R11 ;  /* 0x0000000b00097308 */ /* 0x000e280000001c00 */
[----:B------:R-:W-:-:S04]  /*05e0*/  IADD3 R8, PT, PT, R11, -0x3500000, RZ ;  /* 0xfcb000000b087810 */ /* 0x000fc80007ffe0ff */
[----:B------:R-:W-:Y:S02]  /*05f0*/  ISETP.GE.U32.AND P0, PT, R8, 0x7ca00000, PT ;  /* 0x7ca000000800780c */ /* 0x000fe40003f06070 */
[----:B0-----:R-:W-:-:S08]  /*0600*/  DMUL R6, R8, R8 ;  /* 0x0000000808067228 */ /* 0x001fd00000000000 */
[----:B------:R-:W-:-:S08]  /*0610*/  DFMA R6, R10, -R6, 1 ;  /* 0x3ff000000a06742b */ /* 0x000fd00000000806 */
[----:B------:R-:W-:Y:S02]  /*0620*/  DFMA R12, R6, R12, 0.5 ;  /* 0x3fe00000060c742b */ /* 0x000fe4000000000c */
[----:B------:R-:W-:-:S08]  /*0630*/  DMUL R6, R8, R6 ;  /* 0x0000000608067228 */ /* 0x000fd00000000000 */
[----:B------:R-:W-:-:S08]  /*0640*/  DFMA R14, R12, R6, R8 ;  /* 0x000000060c0e722b */ /* 0x000fd00000000008 */
[----:B------:R-:W-:Y:S02]  /*0650*/  DMUL R16, R10, R14 ;  /* 0x0000000e0a107228 */ /* 0x000fe40000000000 */
[----:B------:R-:W-:Y:S02]  /*0660*/  VIADD R13, R15, 0xfff00000 ;  /* 0xfff000000f0d7836 */ /* 0x000fe40000000000 */
[----:B------:R-:W-:-:S04]  /*0670*/  IMAD.MOV.U32 R12, RZ, RZ, R14 ;  /* 0x000000ffff0c7224 */ /* 0x000fc800078e000e */
[----:B------:R-:W-:-:S08]  /*0680*/  DFMA R18, R16, -R16, R10 ;  /* 0x800000101012722b */ /* 0x000fd0000000000a */
[----:B------:R-:W-:Y:S01]  /*0690*/  DFMA R6, R18, R12, R16 ;  /* 0x0000000c1206722b */ /* 0x000fe20000000010 */
[----:B------:R-:W-:Y:S10]  /*06a0*/  @!P0 BRA `(.L_x_9) ;  /* 0x0000000000108947 */ /* 0x000ff40003800000 */
[----:B------:R-:W-:-:S07]  /*06b0*/  MOV R6, 0x6d0 ;  /* 0x000006d000067802 */ /* 0x000fce0000000f00 */
[----:B------:R-:W-:Y:S05]  /*06c0*/  CALL.REL.NOINC `($__internal_1_$__cuda_sm20_dsqrt_rn_f64_mediumpath_v1) ;  /* 0x0000000400a07944 */ /* 0x000fea0003c00000 */
[----:B------:R-:W-:Y:S02]  /*06d0*/  IMAD.MOV.U32 R6, RZ, RZ, R8 ;  /* 0x000000ffff067224 */ /* 0x000fe400078e0008 */
[----:B------:R-:W-:-:S07]  /*06e0*/  IMAD.MOV.U32 R7, RZ, RZ, R9 ;  /* 0x000000ffff077224 */ /* 0x000fce00078e0009 */
.L_x_9:
[----:B------:R-:W-:Y:S05]  /*06f0*/  BSYNC.RECONVERGENT B0 ;  /* 0x0000000000007941 */ /* 0x000fea0003800200 */
.L_x_8:
[----:B------:R-:W0:Y:S01]  /*0700*/  LDC.64 R8, c[0x0][0x388] ;  /* 0x0000e200ff087b82 */ /* 0x000e220000000a00 */
[C---:B------:R-:W-:Y:S02]  /*0710*/  DADD R4, R6.reuse, |R4| ;  /* 0x0000000006047229 */ /* 0x040fe40000000404 */
[----:B------:R-:W-:-:S05]  /*0720*/  DADD R6, R6, |R2| ;  /* 0x0000000006067229 */ /* 0x000fca0000000402 */
[----:B------:R-:W1:Y:S01]  /*0730*/  LDC.64 R10, c[0x0][0x390] ;  /* 0x0000e400ff0a7b82 */ /* 0x000e620000000a00 */
[----:B0-----:R-:W-:-:S05]  /*0740*/  IMAD.WIDE R2, R0, 0x8, R8 ;  /* 0x0000000800027825 */ /* 0x001fca00078e0208 */
[----:B------:R-:W-:Y:S01]  /*0750*/  STG.E.64 desc[UR4][R2.64], R4 ;  /* 0x0000000402007986 */ /* 0x000fe2000c101b04 */
[----:B-1----:R-:W-:-:S05]  /*0760*/  IMAD.WIDE R8, R0, 0x8, R10 ;  /* 0x0000000800087825 */ /* 0x002fca00078e020a */
[----:B------:R-:W-:Y:S01]  /*0770*/  STG.E.64 desc[UR4][R8.64], R6 ;  /* 0x0000000608007986 */ /* 0x000fe2000c101b04 */
[----:B------:R-:W-:Y:S05]  /*0780*/  EXIT ;  /* 0x000000000000794d */ /* 0x000fea0003800000 */
        .weak           $__internal_0_$__cuda_sm20_div_rn_f64_full
        .type           $__internal_0_$__cuda_sm20_div_rn_f64_full,@function
        .size           $__internal_0_$__cuda_sm20_div_rn_f64_full,($__internal_1_$__cuda_sm20_dsqrt_rn_f64_mediumpath_v1 - $__internal_0_$__cuda_sm20_div_rn_f64_full)
$__internal_0_$__cuda_sm20_div_rn_f64_full:
[C---:B------:R-:W-:Y:S01]  /*0790*/  FSETP.GEU.AND P0, PT, |R11|.reuse, 1.469367938527859385e-39, PT ;  /* 0x001000000b00780b */ /* 0x040fe20003f0e200 */
[----:B------:R-:W-:Y:S01]  /*07a0*/  IMAD.MOV.U32 R20, RZ, RZ, 0x1 ;  /* 0x00000001ff147424 */ /* 0x000fe200078e00ff */
[----:B------:R-:W-:Y:S01]  /*07b0*/  LOP3.LUT R4, R11, 0x800fffff, RZ, 0xc0, !PT ;  /* 0x800fffff0b047812 */ /* 0x000fe200078ec0ff */
[----:B------:R-:W-:Y:S01]  /*07c0*/  BSSY.RECONVERGENT B2, `(.L_x_10) ;  /* 0x0000054000027945 */ /* 0x000fe20003800200 */
[C---:B------:R-:W-:Y:S02]  /*07d0*/  FSETP.GEU.AND P2, PT, |R13|.reuse, 1.469367938527859385e-39, PT ;  /* 0x001000000d00780b */ /* 0x040fe40003f4e200 */
[----:B------:R-:W-:Y:S01]  /*07e0*/  LOP3.LUT R5, R4, 0x3ff00000, RZ, 0xfc, !PT ;  /* 0x3ff0000004057812 */ /* 0x000fe200078efcff */
[----:B------:R-:W-:Y:S01]  /*07f0*/  IMAD.MOV.U32 R4, RZ, RZ, R10 ;  /* 0x000000ffff047224 */ /* 0x000fe200078e000a */
[----:B------:R-:W-:Y:S02]  /*0800*/  LOP3.LUT R17, R13, 0x7ff00000, RZ, 0xc0, !PT ;  /* 0x7ff000000d117812 */ /* 0x000fe400078ec0ff */
[----:B------:R-:W-:-:S03]  /*0810*/  LOP3.LUT R26, R11, 0x7ff00000, RZ, 0xc0, !PT ;  /* 0x7ff000000b1a7812 */ /* 0x000fc600078ec0ff */
[----:B------:R-:W-:Y:S01]  /*0820*/  @!P0 DMUL R4, R10, 8.98846567431157953865e+307 ;  /* 0x7fe000000a048828 */ /* 0x000fe20000000000 */
[----:B------:R-:W-:-:S03]  /*0830*/  ISETP.GE.U32.AND P1, PT, R17, R26, PT ;  /* 0x0000001a1100720c */ /* 0x000fc60003f26070 */
[----:B------:R-:W-:Y:S01]  /*0840*/  @!P2 LOP3.LUT R18, R11, 0x7ff00000, RZ, 0xc0, !PT ;  /* 0x7ff000000b12a812 */ /* 0x000fe200078ec0ff */
[----:B------:R-:W-:Y:S01]  /*0850*/  @!P2 IMAD.MOV.U32 R24, RZ, RZ, RZ ;  /* 0x000000ffff18a224 */ /* 0x000fe200078e00ff */
[----:B------:R-:W0:Y:S02]  /*0860*/  MUFU.RCP64H R21, R5 ;  /* 0x0000000500157308 */ /* 0x000e240000001800 */
[----:B------:R-:W-:Y:S02]  /*0870*/  @!P2 ISETP.GE.U32.AND P3, PT, R17, R18, PT ;  /* 0x000000121100a20c */ /* 0x000fe40003f66070 */
[----:B------:R-:W-:Y:S02]  /*0880*/  MOV R18, 0x1ca00000 ;  /* 0x1ca0000000127802 */ /* 0x000fe40000000f00 */
[----:B------:R-:W-:Y:S02]  /*0890*/  @!P0 LOP3.LUT R26, R5, 0x7ff00000, RZ, 0xc0, !PT ;  /* 0x7ff00000051a8812 */ /* 0x000fe400078ec0ff */
[----:B------:R-:W-:-:S04]  /*08a0*/  @!P2 SEL R19, R18, 0x63400000, !P3 ;  /* 0x634000001213a807 */ /* 0x000fc80005800000 */
[----:B------:R-:W-:-:S04]  /*08b0*/  @!P2 LOP3.LUT R19, R19, 0x80000000, R13, 0xf8, !PT ;  /* 0x800000001313a812 */ /* 0x000fc800078ef80d */
[----:B------:R-:W-:Y:S01]  /*08c0*/  @!P2 LOP3.LUT R25, R19, 0x100000, RZ, 0xfc, !PT ;  /* 0x001000001319a812 */ /* 0x000fe200078efcff */
[----:B0-----:R-:W-:Y:S01]  /*08d0*/  DFMA R14, R20, -R4, 1 ;  /* 0x3ff00000140e742b */ /* 0x001fe20000000804 */
[----:B------:R-:W-:-:S07]  /*08e0*/  IMAD.MOV.U32 R19, RZ, RZ, R17 ;  /* 0x000000ffff137224 */ /* 0x000fce00078e0011 */
[----:B------:R-:W-:-:S08]  /*08f0*/  DFMA R14, R14, R14, R14 ;  /* 0x0000000e0e0e722b */ /* 0x000fd0000000000e */
[----:B------:R-:W-:Y:S01]  /*0900*/  DFMA R20, R20, R14, R20 ;  /* 0x0000000e1414722b */ /* 0x000fe20000000014 */
[----:B------:R-:W-:Y:S01]  /*0910*/  SEL R15, R18, 0x63400000, !P1 ;  /* 0x63400000120f7807 */ /* 0x000fe20004800000 */
[----:B------:R-:W-:-:S03]  /*0920*/  IMAD.MOV.U32 R14, RZ, RZ, R12 ;  /* 0x000000ffff0e7224 */ /* 0x000fc600078e000c */
[----:B------:R-:W-:-:S03]  /*0930*/  LOP3.LUT R15, R15, 0x800fffff, R13, 0xf8, !PT ;  /* 0x800fffff0f0f7812 */ /* 0x000fc600078ef80d */
[----:B------:R-:W-:-:S03]  /*0940*/  DFMA R22, R20, -R4, 1 ;  /* 0x3ff000001416742b */ /* 0x000fc60000000804 */
[----:B------:R-:W-:-:S05]  /*0950*/  @!P2 DFMA R14, R14, 2, -R24 ;  /* 0x400000000e0ea82b */ /* 0x000fca0000000818 */
[----:B------:R-:W-:-:S05]  /*0960*/  DFMA R22, R20, R22, R20 ;  /* 0x000000161416722b */ /* 0x000fca0000000014 */
[----:B------:R-:W-:-:S03]  /*0970*/  @!P2 LOP3.LUT R19, R15, 0x7ff00000, RZ, 0xc0, !PT ;  /* 0x7ff000000f13a812 */ /* 0x000fc600078ec0ff */
[----:B------:R-:W-:Y:S02]  /*0980*/  DMUL R20, R22, R14 ;  /* 0x0000000e16147228 */ /* 0x000fe40000000000 */
[----:B------:R-:W-:-:S05]  /*0990*/  VIADD R27, R19, 0xffffffff ;  /* 0xffffffff131b7836 */ /* 0x000fca0000000000 */
[----:B------:R-:W-:Y:S01]  /*09a0*/  ISETP.GT.U32.AND P0, PT, R27, 0x7feffffe, PT ;  /* 0x7feffffe1b00780c */ /* 0x000fe20003f04070 */
[----:B------:R-:W-:Y:S01]  /*09b0*/  VIADD R27, R26, 0xffffffff ;  /* 0xffffffff1a1b7836 */ /* 0x000fe20000000000 */
[----:B------:R-:W-:-:S04]  /*09c0*/  DFMA R24, R20, -R4, R14 ;  /* 0x800000041418722b */ /* 0x000fc8000000000e */
[----:B------:R-:W-:-:S04]  /*09d0*/  ISETP.GT.U32.OR P0, PT, R27, 0x7feffffe, P0 ;  /* 0x7feffffe1b00780c */ /* 0x000fc80000704470 */
[----:B------:R-:W-:-:S09]  /*09e0*/  DFMA R24, R22, R24, R20 ;  /* 0x000000181618722b */ /* 0x000fd20000000014 */
[----:B------:R-:W-:Y:S05]  /*09f0*/  @P0 BRA `(.L_x_11) ;  /* 0x00000000006c0947 */ /* 0x000fea0003800000 */
[----:B------:R-:W-:-:S04]  /*0a00*/  LOP3.LUT R20, R11, 0x7ff00000, RZ, 0xc0, !PT ;  /* 0x7ff000000b147812 */ /* 0x000fc800078ec0ff */
[CC--:B------:R-:W-:Y:S02]  /*0a10*/  VIADDMNMX R12, R17.reuse, -R20.reuse, 0xb9600000, !PT ;  /* 0xb9600000110c7446 */ /* 0x0c0fe40007800914 */
[----:B------:R-:W-:Y:S02]  /*0a20*/  ISETP.GE.U32.AND P0, PT, R17, R20, PT ;  /* 0x000000141100720c */ /* 0x000fe40003f06070 */
[----:B------:R-:W-:Y:S02]  /*0a30*/  VIMNMX R12, PT, PT, R12, 0x46a00000, PT ;  /* 0x46a000000c0c7848 */ /* 0x000fe40003fe0100 */
[----:B------:R-:W-:Y:S01]  /*0a40*/  SEL R13, R18, 0x63400000, !P0 ;  /* 0x63400000120d7807 */ /* 0x000fe20004000000 */
[----:B------:R-:W-:-:S04]  /*0a50*/  IMAD.MOV.U32 R18, RZ, RZ, RZ ;  /* 0x000000ffff127224 */ /* 0x000fc800078e00ff */
[----:B------:R-:W-:-:S04]  /*0a60*/  IMAD.IADD R12, R12, 0x1, -R13 ;  /* 0x000000010c0c7824 */ /* 0x000fc800078e0a0d */
[----:B------:R-:W-:-:S06]  /*0a70*/  VIADD R19, R12, 0x7fe00000 ;  /* 0x7fe000000c137836 */ /* 0x000fcc0000000000 */
[----:B------:R-:W-:-:S10]  /*0a80*/  DMUL R20, R24, R18 ;  /* 0x0000001218147228 */ /* 0x000fd40000000000 */
[----:B------:R-:W-:-:S13]  /*0a90*/  FSETP.GTU.AND P0, PT, |R21|, 1.469367938527859385e-39, PT ;  /* 0x001000001500780b */ /* 0x000fda0003f0c200 */
[----:B------:R-:W-:Y:S05]  /*0aa0*/  @P0 BRA `(.L_x_12) ;  /* 0x0000000000940947 */ /* 0x000fea0003800000 */
[----:B------:R-:W-:Y:S01]  /*0ab0*/  DFMA R4, R24, -R4, R14 ;  /* 0x800000041804722b */ /* 0x000fe2000000000e */
[----:B------:R-:W-:-:S09]  /*0ac0*/  MOV R18, RZ ;  /* 0x000000ff00127202 */ /* 0x000fd20000000f00 */
[C---:B------:R-:W-:Y:S02]  /*0ad0*/  FSETP.NEU.AND P0, PT, R5.reuse, RZ, PT ;  /* 0x000000ff0500720b */ /* 0x040fe40003f0d000 */
[----:B------:R-:W-:-:S04]  /*0ae0*/  LOP3.LUT R11, R5, 0x80000000, R11, 0x48, !PT ;  /* 0x80000000050b7812 */ /* 0x000fc800078e480b */
[----:B------:R-:W-:-:S07]  /*0af0*/  LOP3.LUT R19, R11, R19, RZ, 0xfc, !PT ;  /* 0x000000130b137212 */ /* 0x000fce00078efcff */
[----:B------:R-:W-:Y:S05]  /*0b00*/  @!P0 BRA `(.L_x_12) ;  /* 0x00000000007c8947 */ /* 0x000fea0003800000 */
[----:B------:R-:W-:Y:S01]  /*0b10*/  IMAD.MOV R5, RZ, RZ, -R12 ;  /* 0x000000ffff057224 */ /* 0x000fe200078e0a0c */
[----:B------:R-:W-:Y:S01]  /*0b20*/  DMUL.RP R18, R24, R18 ;  /* 0x0000001218127228 */ /* 0x000fe20000008000 */
[----:B------:R-:W-:-:S06]  /*0b30*/  IMAD.MOV.U32 R4, RZ, RZ, RZ ;  /* 0x000000ffff047224 */ /* 0x000fcc00078e00ff */
[----:B------:R-:W-:-:S03]  /*0b40*/  DFMA R4, R20, -R4, R24 ;  /* 0x800000041404722b */ /* 0x000fc60000000018 */
[----:B------:R-:W-:-:S03]  /*0b50*/  LOP3.LUT R11, R19, R11, RZ, 0x3c, !PT ;  /* 0x0000000b130b7212 */ /* 0x000fc600078e3cff */
[----:B------:R-:W-:-:S04]  /*0b60*/  IADD3 R4, PT, PT, -R12, -0x43300000, RZ ;  /* 0xbcd000000c047810 */ /* 0x000fc80007ffe1ff */
[----:B------:R-:W-:-:S04]  /*0b70*/  FSETP.NEU.AND P0, PT, |R5|, R4, PT ;  /* 0x000000040500720b */ /* 0x000fc80003f0d200 */
[----:B------:R-:W-:Y:S02]  /*0b80*/  FSEL R20, R18, R20, !P0 ;  /* 0x0000001412147208 */ /* 0x000fe40004000000 */
[----:B------:R-:W-:Y:S01]  /*0b90*/  FSEL R21, R11, R21, !P0 ;  /* 0x000000150b157208 */ /* 0x000fe20004000000 */
[----:B------:R-:W-:Y:S06]  /*0ba0*/  BRA `(.L_x_12) ;  /* 0x0000000000547947 */ /* 0x000fec0003800000 */
.L_x_11:
[----:B------:R-:W-:-:S14]  /*0bb0*/  DSETP.NAN.AND P0, PT, R12, R12, PT ;  /* 0x0000000c0c00722a */ /* 0x000fdc0003f08000 */
[----:B------:R-:W-:Y:S05]  /*0bc0*/  @P0 BRA `(.L_x_13) ;  /* 0x0000000000440947 */ /* 0x000fea0003800000 */
[----:B------:R-:W-:-:S14]  /*0bd0*/  DSETP.NAN.AND P0, PT, R10, R10, PT ;  /* 0x0000000a0a00722a */ /* 0x000fdc0003f08000 */
[----:B------:R-:W-:Y:S05]  /*0be0*/  @P0 BRA `(.L_x_14) ;  /* 0x0000000000300947 */ /* 0x000fea0003800000 */
[----:B------:R-:W-:Y:S01]  /*0bf0*/  ISETP.NE.AND P0, PT, R19, R26, PT ;  /* 0x0000001a1300720c */ /* 0x000fe20003f05270 */
[----:B------:R-:W-:Y:S02]  /*0c00*/  IMAD.MOV.U32 R20, RZ, RZ, 0x0 ;  /* 0x00000000ff147424 */ /* 0x000fe400078e00ff */
[----:B------:R-:W-:-:S10]  /*0c10*/  IMAD.MOV.U32 R21, RZ, RZ, -0x80000 ;  /* 0xfff80000ff157424 */ /* 0x000fd400078e00ff */
[----:B------:R-:W-:Y:S05]  /*0c20*/  @!P0 BRA `(.L_x_12) ;  /* 0x0000000000348947 */ /* 0x000fea0003800000 */
[----:B------:R-:W-:Y:S02]  /*0c30*/  ISETP.NE.AND P0, PT, R19, 0x7ff00000, PT ;  /* 0x7ff000001300780c */ /* 0x000fe40003f05270 */
[----:B------:R-:W-:Y:S02]  /*0c40*/  LOP3.LUT R21, R13, 0x80000000, R11, 0x48, !PT ;  /* 0x800000000d157812 */ /* 0x000fe400078e480b */
[----:B------:R-:W-:-:S13]  /*0c50*/  ISETP.EQ.OR P0, PT, R26, RZ, !P0 ;  /* 0x000000ff1a00720c */ /* 0x000fda0004702670 */
[----:B------:R-:W-:Y:S01]  /*0c60*/  @P0 LOP3.LUT R4, R21, 0x7ff00000, RZ, 0xfc, !PT ;  /* 0x7ff0000015040812 */ /* 0x000fe200078efcff */
[----:B------:R-:W-:Y:S02]  /*0c70*/  @!P0 IMAD.MOV.U32 R20, RZ, RZ, RZ ;  /* 0x000000ffff148224 */ /* 0x000fe400078e00ff */
[----:B------:R-:W-:Y:S02]  /*0c80*/  @P0 IMAD.MOV.U32 R20, RZ, RZ, RZ ;  /* 0x000000ffff140224 */ /* 0x000fe400078e00ff */
[----:B------:R-:W-:Y:S01]  /*0c90*/  @P0 IMAD.MOV.U32 R21, RZ, RZ, R4 ;  /* 0x000000ffff150224 */ /* 0x000fe200078e0004 */
[----:B------:R-:W-:Y:S06]  /*0ca0*/  BRA `(.L_x_12) ;  /* 0x0000000000147947 */ /* 0x000fec0003800000 */
.L_x_14:
[----:B------:R-:W-:Y:S01]  /*0cb0*/  LOP3.LUT R21, R11, 0x80000, RZ, 0xfc, !PT ;  /* 0x000800000b157812 */ /* 0x000fe200078efcff */
[----:B------:R-:W-:Y:S01]  /*0cc0*/  IMAD.MOV.U32 R20, RZ, RZ, R10 ;  /* 0x000000ffff147224 */ /* 0x000fe200078e000a */
[----:B------:R-:W-:Y:S06]  /*0cd0*/  BRA `(.L_x_12) ;  /* 0x0000000000087947 */ /* 0x000fec0003800000 */
.L_x_13:
[----:B------:R-:W-:Y:S02]  /*0ce0*/  LOP3.LUT R21, R13, 0x80000, RZ, 0xfc, !PT ;  /* 0x000800000d157812 */ /* 0x000fe400078efcff */
[----:B------:R-:W-:-:S07]  /*0cf0*/  MOV R20, R12 ;  /* 0x0000000c00147202 */ /* 0x000fce0000000f00 */
.L_x_12:
[----:B------:R-:W-:Y:S05]  /*0d00*/  BSYNC.RECONVERGENT B2 ;  /* 0x0000000000027941 */ /* 0x000fea0003800200 */
.L_x_10:
[----:B------:R-:W-:Y:S02]  /*0d10*/  IMAD.MOV.U32 R17, RZ, RZ, 0x0 ;  /* 0x00000000ff117424 */ /* 0x000fe400078e00ff */
[----:B------:R-:W-:Y:S02]  /*0d20*/  IMAD.MOV.U32 R4, RZ, RZ, R20 ;  /* 0x000000ffff047224 */ /* 0x000fe400078e0014 */
[----:B------:R-:W-:Y:S01]  /*0d30*/  IMAD.MOV.U32 R5, RZ, RZ, R21 ;  /* 0x000000ffff057224 */ /* 0x000fe200078e0015 */
[----:B------:R-:W-:Y:S06]  /*0d40*/  RET.REL.NODEC R16 `(_Z29Calculate_Local_Speeds_kernelPdS_S_ii) ;  /* 0xfffffff010ac7950 */ /* 0x000fec0003c3ffff */
        .weak           $__internal_1_$__cuda_sm20_dsqrt_rn_f64_mediumpath_v1
        .type           $__internal_1_$__cuda_sm20_dsqrt_rn_f64_mediumpath_v1,@function
        .size           $__internal_1_$__cuda_sm20_dsqrt_rn_f64_mediumpath_v1,(.L_x_43 - $__internal_1_$__cuda_sm20_dsqrt_rn_f64_mediumpath_v1)
$__internal_1_$__cuda_sm20_dsqrt_rn_f64_mediumpath_v1:
[----:B------:R-:W-:Y:S01]  /*0d50*/  ISETP.GE.U32.AND P0, PT, R8, -0x3400000, PT ;  /* 0xfcc000000800780c */ /* 0x000fe20003f06070 */
[----:B------:R-:W-:Y:S01]  /*0d60*/  BSSY.RECONVERGENT B1, `(.L_x_15) ;  /* 0x0000026000017945 */ /* 0x000fe20003800200 */
[----:B------:R-:W-:Y:S02]  /*0d70*/  IMAD.MOV.U32 R12, RZ, RZ, R14 ;  /* 0x000000ffff0c7224 */ /* 0x000fe400078e000e */
[----:B------:R-:W-:Y:S02]  /*0d80*/  IMAD.MOV.U32 R8, RZ, RZ, R18 ;  /* 0x000000ffff087224 */ /* 0x000fe400078e0012 */
[----:B------:R-:W-:-:S07]  /*0d90*/  IMAD.MOV.U32 R9, RZ, RZ, R19 ;  /* 0x000000ffff097224 */ /* 0x000fce00078e0013 */
[----:B------:R-:W-:Y:S05]  /*0da0*/  @!P0 BRA `(.L_x_16) ;  /* 0x0000000000208947 */ /* 0x000fea0003800000 */
[----:B------:R-:W-:-:S10]  /*0db0*/  DFMA.RM R8, R8, R12, R16 ;  /* 0x0000000c0808722b */ /* 0x000fd40000004010 */
[----:B------:R-:W-:-:S05]  /*0dc0*/  IADD3 R12, P0, PT, R8, 0x1, RZ ;  /* 0x00000001080c7810 */ /* 0x000fca0007f1e0ff */
[----:B------:R-:W-:-:S06]  /*0dd0*/  IMAD.X R13, RZ, RZ, R9, P0 ;  /* 0x000000ffff0d7224 */ /* 0x000fcc00000e0609 */
[----:B------:R-:W-:-:S08]  /*0de0*/  DFMA.RP R10, -R8, R12, R10 ;  /* 0x0000000c080a722b */ /* 0x000fd0000000810a */
[----:B------:R-:W-:-:S06]  /*0df0*/  DSETP.GT.AND P0, PT, R10, RZ, PT ;  /* 0x000000ff0a00722a */ /* 0x000fcc0003f04000 */
[----:B------:R-:W-:Y:S02]  /*0e00*/  FSEL R8, R12, R8, P0 ;  /* 0x000000080c087208 */ /* 0x000fe40000000000 */
[----:B------:R-:W-:Y:S01]  /*0e10*/  FSEL R9, R13, R9, P0 ;  /* 0x000000090d097208 */ /* 0x000fe20000000000 */
[----:B------:R-:W-:Y:S06]  /*0e20*/  BRA `(.L_x_17) ;  /* 0x0000000000647947 */ /* 0x000fec0003800000 */
.L_x_16:
[----:B------:R-:W-:-:S14]  /*0e30*/  DSETP.NE.AND P0, PT, R10, RZ, PT ;  /* 0x000000ff0a00722a */ /* 0x000fdc0003f05000 */
[----:B------:R-:W-:Y:S05]  /*0e40*/  @!P0 BRA `(.L_x_18) ;  /* 0x0000000000588947 */ /* 0x000fea0003800000 */
[----:B------:R-:W-:-:S13]  /*0e50*/  ISETP.GE.AND P0, PT, R11, RZ, PT ;  /* 0x000000ff0b00720c */ /* 0x000fda0003f06270 */
[----:B------:R-:W-:Y:S01]  /*0e60*/  @!P0 IMAD.MOV.U32 R8, RZ, RZ, 0x0 ;  /* 0x00000000ff088424 */ /* 0x000fe200078e00ff */
[----:B------:R-:W-:Y:S01]  /*0e70*/  @!P0 MOV R9, 0xfff80000 ;  /* 0xfff8000000098802 */ /* 0x000fe20000000f00 */
[----:B------:R-:W-:Y:S06]  /*0e80*/  @!P0 BRA `(.L_x_17) ;  /* 0x00000000004c8947 */ /* 0x000fec0003800000 */
[----:B------:R-:W-:-:S13]  /*0e90*/  ISETP.GT.AND P0, PT, R11, 0x7fefffff, PT ;  /* 0x7fefffff0b00780c */ /* 0x000fda0003f04270 */
[----:B------:R-:W-:Y:S05]  /*0ea0*/  @P0 BRA `(.L_x_18) ;  /* 0x0000000000400947 */ /* 0x000fea0003800000 */
[----:B------:R-:W-:Y:S01]  /*0eb0*/  DMUL R8, R10, 8.11296384146066816958e+31 ;  /* 0x469000000a087828 */ /* 0x000fe20000000000 */
[----:B------:R-:W-:Y:S02]  /*0ec0*/  IMAD.MOV.U32 R14, RZ, RZ, 0x0 ;  /* 0x00000000ff0e7424 */ /* 0x000fe400078e00ff */
[----:B------:R-:W-:Y:S02]  /*0ed0*/  IMAD.MOV.U32 R10, RZ, RZ, RZ ;  /* 0x000000ffff0a7224 */ /* 0x000fe400078e00ff */
[----:B------:R-:W-:Y:S01]  /*0ee0*/  IMAD.MOV.U32 R15, RZ, RZ, 0x3fd80000 ;  /* 0x3fd80000ff0f7424 */ /* 0x000fe200078e00ff */
[----:B------:R-:W0:Y:S03]  /*0ef0*/  MUFU.RSQ64H R11, R9 ;  /* 0x00000009000b7308 */ /* 0x000e260000001c00 */
[----:B0-----:R-:W-:-:S08]  /*0f00*/  DMUL R12, R10, R10 ;  /* 0x0000000a0a0c7228 */ /* 0x001fd00000000000 */
[----:B------:R-:W-:-:S08]  /*0f10*/  DFMA R12, R8, -R12, 1 ;  /* 0x3ff00000080c742b */ /* 0x000fd0000000080c */
[----:B------:R-:W-:Y:S02]  /*0f20*/  DFMA R14, R12, R14, 0.5 ;  /* 0x3fe000000c0e742b */ /* 0x000fe4000000000e */
[----:B------:R-:W-:-:S08]  /*0f30*/  DMUL R12, R10, R12 ;  /* 0x0000000c0a0c7228 */ /* 0x000fd00000000000 */
[----:B------:R-:W-:-:S08]  /*0f40*/  DFMA R12, R14, R12, R10 ;  /* 0x0000000c0e0c722b */ /* 0x000fd0000000000a */
[----:B------:R-:W-:Y:S02]  /*0f50*/  DMUL R10, R8, R12 ;  /* 0x0000000c080a7228 */ /* 0x000fe40000000000 */
[----:B------:R-:W-:-:S06]  /*0f60*/  VIADD R13, R13, 0xfff00000 ;  /* 0xfff000000d0d7836 */ /* 0x000fcc0000000000 */
[----:B------:R-:W-:-:S08]  /*0f70*/  DFMA R14, R10, -R10, R8 ;  /* 0x8000000a0a0e722b */ /* 0x000fd00000000008 */
[----:B------:R-:W-:-:S10]  /*0f80*/  DFMA R8, R12, R14, R10 ;  /* 0x0000000e0c08722b */ /* 0x000fd4000000000a */
[----:B------:R-:W-:Y:S01]  /*0f90*/  VIADD R9, R9, 0xfcb00000 ;  /* 0xfcb0000009097836 */ /* 0x000fe20000000000 */
[----:B------:R-:W-:Y:S06]  /*0fa0*/  BRA `(.L_x_17) ;  /* 0x0000000000047947 */ /* 0x000fec0003800000 */
.L_x_18:
[----:B------:R-:W-:-:S11]  /*0fb0*/  DADD R8, R10, R10 ;  /* 0x000000000a087229 */ /* 0x000fd6000000000a */
.L_x_17:
[----:B------:R-:W-:Y:S05]  /*0fc0*/  BSYNC.RECONVERGENT B1 ;  /* 0x0000000000017941 */ /* 0x000fea0003800200 */
.L_x_15:
[----:B------:R-:W-:-:S04]  /*0fd0*/  IMAD.MOV.U32 R7, RZ, RZ, 0x0 ;  /* 0x00000000ff077424 */ /* 0x000fc800078e00ff */
[----:B------:R-:W-:Y:S05]  /*0fe0*/  RET.REL.NODEC R6 `(_Z29Calculate_Local_Speeds_kernelPdS_S_ii) ;  /* 0xfffffff006047950 */ /* 0x000fea0003c3ffff */
.L_x_19:
        /* <DEDUP_REMOVED lines=9> */
.L_x_43:


//--------------------- .text._Z19Update_FluxG_kernelPdS_ii --------------------------
	.section	.text._Z19Update_FluxG_kernelPdS_ii,"ax",@progbits
	.align	128
        .global         _Z19Update_FluxG_kernelPdS_ii
        .type           _Z19Update_FluxG_kernelPdS_ii,@function
        .size           _Z19Update_FluxG_kernelPdS_ii,(.L_x_44 - _Z19Update_FluxG_kernelPdS_ii)
        .other          _Z19Update_FluxG_kernelPdS_ii,@"STO_CUDA_ENTRY STV_DEFAULT"
_Z19Update_FluxG_kernelPdS_ii:
.text._Z19Update_FluxG_kernelPdS_ii:
        /* <DEDUP_REMOVED lines=47> */
[----:B------:R-:W-:Y:S05]  /*02f0*/  CALL.REL.NOINC `($__internal_2_$__cuda_sm20_div_rn_f64_full) ;  /* 0x0000000000a47944 */ /* 0x000fea0003c00000 */
[----:B------:R-:W-:Y:S02]  /*0300*/  IMAD.MOV.U32 R2, RZ, RZ, R4 ;  /* 0x000000ffff027224 */ /* 0x000fe400078e0004 */
[----:B------:R-:W-:-:S07]  /*0310*/  IMAD.MOV.U32 R3, RZ, RZ, R5 ;  /* 0x000000ffff037224 */ /* 0x000fce00078e0005 */
.L_x_23:
[----:B------:R-:W-:Y:S05]  /*0320*/  BSYNC.RECONVERGENT B1 ;  /* 0x0000000000017941 */ /* 0x000fea0003800200 */
.L_x_22:
        /* <DEDUP_REMOVED lines=22> */
.L_x_24:
[----:B------:R-:W-:Y:S05]  /*0490*/  BSYNC.RECONVERGENT B1 ;  /* 0x0000000000017941 */ /* 0x000fea0003800200 */
.L_x_21:
[----:B------:R-:W-:Y:S05]  /*04a0*/  BSYNC.RECONVERGENT B0 ;  /* 0x0000000000007941 */ /* 0x000fea0003800200 */
.L_x_20:
[----:B------:R-:W0:Y:S01]  /*04b0*/  LDC.64 R14, c[0x0][0x388] ;  /* 0x0000e200ff0e7b82 */ /* 0x000e220000000a00 */
[C---:B------:R-:W-:Y:S01]  /*04c0*/  DMUL R8, R6.reuse, R2 ;  /* 0x0000000206087228 */ /* 0x040fe20000000000 */
[----:B------:R-:W-:Y:S01]  /*04d0*/  UMOV UR6, 0x51eb851f ;  /* 0x51eb851f00067882 */ /* 0x000fe20000000000 */
[----:B------:R-:W-:Y:S01]  /*04e0*/  UMOV UR7, 0x40139eb8 ;  /* 0x40139eb800077882 */ /* 0x000fe20000000000 */
[C---:B------:R-:W-:Y:S02]  /*04f0*/  DMUL R4, R6.reuse, R4 ;  /* 0x0000000406047228 */ /* 0x040fe40000000000 */
[----:B------:R-:W-:-:S03]  /*0500*/  DMUL R12, R6, UR6 ;  /* 0x00000006060c7c28 */ /* 0x000fc60008000000 */
[----:B------:R-:W-:-:S03]  /*0510*/  DMUL R10, R8, R2 ;  /* 0x00000002080a7228 */ /* 0x000fc60000000000 */
[----:B------:R-:W-:-:S05]  /*0520*/  DMUL R4, R4, R2 ;  /* 0x0000000204047228 */ /* 0x000fca0000000000 */
[----:B------:R-:W-:Y:S01]  /*0530*/  DFMA R10, R6, R12, R10 ;  /* 0x0000000c060a722b */ /* 0x000fe2000000000a */
[----:B0-----:R-:W-:-:S05]  /*0540*/  IMAD.WIDE R2, R0, 0x8, R14 ;  /* 0x0000000800027825 */ /* 0x001fca00078e020e */
[----:B------:R-:W-:Y:S04]  /*0550*/  STG.E.64 desc[UR4][R2.64+0x8], R4 ;  /* 0x0000080402007986 */ /* 0x000fe8000c101b04 */
[----:B------:R-:W-:Y:S04]  /*0560*/  STG.E.64 desc[UR4][R2.64], R8 ;  /* 0x0000000802007986 */ /* 0x000fe8000c101b04 */
[----:B------:R-:W-:Y:S01]  /*0570*/  STG.E.64 desc[UR4][R2.64+0x10], R10 ;  /* 0x0000100a02007986 */ /* 0x000fe2000c101b04 */
[----:B------:R-:W-:Y:S05]  /*0580*/  EXIT ;  /* 0x000000000000794d */ /* 0x000fea0003800000 */
        .weak           $__internal_2_$__cuda_sm20_div_rn_f64_full
        .type           $__internal_2_$__cuda_sm20_div_rn_f64_full,@function
        .size           $__internal_2_$__cuda_sm20_div_rn_f64_full,(.L_x_44 - $__internal_2_$__cuda_sm20_div_rn_f64_full)
$__internal_2_$__cuda_sm20_div_rn_f64_full:
        /* <DEDUP_REMOVED lines=14> */
[----:B------:R-:W-:Y:S01]  /*0670*/  @!P2 ISETP.GE.U32.AND P3, PT, R17, R18, PT ;  /* 0x000000121100a20c */ /* 0x000fe20003f66070 */
[----:B------:R-:W-:Y:S01]  /*0680*/  IMAD.MOV.U32 R18, RZ, RZ, 0x1ca00000 ;  /* 0x1ca00000ff127424 */ /* 0x000fe200078e00ff */
[----:B------:R-:W-:-:S04]  /*0690*/  @!P0 LOP3.LUT R26, R5, 0x7ff00000, RZ, 0xc0, !PT ;  /* 0x7ff00000051a8812 */ /* 0x000fc800078ec0ff */
        /* <DEDUP_REMOVED lines=34> */
[----:B------:R-:W-:-:S09]  /*08c0*/  IMAD.MOV.U32 R18, RZ, RZ, RZ ;  /* 0x000000ffff127224 */ /* 0x000fd200078e00ff */
        /* <DEDUP_REMOVED lines=14> */
.L_x_26:
        /* <DEDUP_REMOVED lines=16> */
.L_x_29:
[----:B------:R-:W-:Y:S01]  /*0ab0*/  LOP3.LUT R21, R11, 0x80000, RZ, 0xfc, !PT ;  /* 0x000800000b157812 */ /* 0x000fe200078efcff */
[----:B------:R-:W-:Y:S01]  /*0ac0*/  IMAD.MOV.U32 R20, RZ, RZ, R10 ;  /* 0x000000ffff147224 */ /* 0x000fe200078e000a */
[----:B------:R-:W-:Y:S06]  /*0ad0*/  BRA `(.L_x_27) ;  /* 0x0000000000087947 */ /* 0x000fec0003800000 */
.L_x_28:
[----:B------:R-:W-:Y:S01]  /*0ae0*/  LOP3.LUT R21, R13, 0x80000, RZ, 0xfc, !PT ;  /* 0x000800000d157812 */ /* 0x000fe200078efcff */
[----:B------:R-:W-:-:S07]  /*0af0*/  IMAD.MOV.U32 R20, RZ, RZ, R12 ;  /* 0x000000ffff147224 */ /* 0x000fce00078e000c */
.L_x_27:
[----:B------:R-:W-:Y:S05]  /*0b00*/  BSYNC.RECONVERGENT B2 ;  /* 0x0000000000027941 */ /* 0x000fea0003800200 */
.L_x_25:
[----:B------:R-:W-:Y:S02]  /*0b10*/  IMAD.MOV.U32 R17, RZ, RZ, 0x0 ;  /* 0x00000000ff117424 */ /* 0x000fe400078e00ff */
[----:B------:R-:W-:Y:S02]  /*0b20*/  IMAD.MOV.U32 R4, RZ, RZ, R20 ;  /* 0x000000ffff047224 */ /* 0x000fe400078e0014 */
[----:B------:R-:W-:Y:S01]  /*0b30*/  IMAD.MOV.U32 R5, RZ, RZ, R21 ;  /* 0x000000ffff057224 */ /* 0x000fe200078e0015 */
[----:B------:R-:W-:Y:S06]  /*0b40*/  RET.REL.NODEC R16 `(_Z19Update_FluxG_kernelPdS_ii) ;  /* 0xfffffff4102c7950 */ /* 0x000fec0003c3ffff */
.L_x_30:
        /* <DEDUP_REMOVED lines=11> */
.L_x_44:


//--------------------- .text._Z19Update_FluxF_kernelPdS_ii --------------------------
	.section	.text._Z19Update_FluxF_kernelPdS_ii,"ax",@progbits
	.align	128
        .global         _Z19Update_FluxF_kernelPdS_ii
        .type           _Z19Update_FluxF_kernelPdS_ii,@function
        .size           _Z19Update_FluxF_kernelPdS_ii,(.L_x_45 - _Z19Update_FluxF_kernelPdS_ii)
        .other          _Z19Update_FluxF_kernelPdS_ii,@"STO_CUDA_ENTRY STV_DEFAULT"
_Z19Update_FluxF_kernelPdS_ii:
.text._Z19Update_FluxF_kernelPdS_ii:
        /* <DEDUP_REMOVED lines=47> */
[----:B------:R-:W-:Y:S05]  /*02f0*/  CALL.REL.NOINC `($__internal_3_$__cuda_sm20_div_rn_f64_full) ;  /* 0x0000000000a07944 */ /* 0x000fea0003c00000 */
[----:B------:R-:W-:Y:S02]  /*0300*/  IMAD.MOV.U32 R2, RZ, RZ, R4 ;  /* 0x000000ffff027224 */ /* 0x000fe400078e0004 */
[----:B------:R-:W-:-:S07]  /*0310*/  IMAD.MOV.U32 R3, RZ, RZ, R5 ;  /* 0x000000ffff037224 */ /* 0x000fce00078e0005 */
.L_x_34:
[----:B------:R-:W-:Y:S05]  /*0320*/  BSYNC.RECONVERGENT B1 ;  /* 0x0000000000017941 */ /* 0x000fea0003800200 */
.L_x_33:
        /* <DEDUP_REMOVED lines=22> */
.L_x_35:
[----:B------:R-:W-:Y:S05]  /*0490*/  BSYNC.RECONVERGENT B1 ;  /* 0x0000000000017941 */ /* 0x000fea0003800200 */
.L_x_32:
[----:B------:R-:W-:Y:S05]  /*04a0*/  BSYNC.RECONVERGENT B0 ;  /* 0x0000000000007941 */ /* 0x000fea0003800200 */
.L_x_31:
[----:B------:R-:W0:Y:S01]  /*04b0*/  LDC.64 R14, c[0x0][0x388] ;  /* 0x0000e200ff0e7b82 */ /* 0x000e220000000a00 */
[C---:B------:R-:W-:Y:S01]  /*04c0*/  DMUL R8, R6.reuse, R4 ;  /* 0x0000000406087228 */ /* 0x040fe20000000000 */
[----:B------:R-:W-:Y:S01]  /*04d0*/  UMOV UR6, 0x51eb851f ;  /* 0x51eb851f00067882 */ /* 0x000fe20000000000 */
[----:B------:R-:W-:Y:S02]  /*04e0*/  UMOV UR7, 0x40139eb8 ;  /* 0x40139eb800077882 */ /* 0x000fe40000000000 */
[----:B------:R-:W-:-:S04]  /*04f0*/  DMUL R10, R6, UR6 ;  /* 0x00000006060a7c28 */ /* 0x000fc80008000000 */
[C---:B------:R-:W-:Y:S02]  /*0500*/  DMUL R4, R8.reuse, R4 ;  /* 0x0000000408047228 */ /* 0x040fe40000000000 */
[----:B------:R-:W-:-:S06]  /*0510*/  DMUL R12, R8, R2 ;  /* 0x00000002080c7228 */ /* 0x000fcc0000000000 */
[----:B------:R-:W-:Y:S01]  /*0520*/  DFMA R4, R6, R10, R4 ;  /* 0x0000000a0604722b */ /* 0x000fe20000000004 */
[----:B0-----:R-:W-:-:S05]  /*0530*/  IMAD.WIDE R2, R0, 0x8, R14 ;  /* 0x0000000800027825 */ /* 0x001fca00078e020e */
[----:B------:R-:W-:Y:S04]  /*0540*/  STG.E.64 desc[UR4][R2.64], R8 ;  /* 0x0000000802007986 */ /* 0x000fe8000c101b04 */
[----:B------:R-:W-:Y:S04]  /*0550*/  STG.E.64 desc[UR4][R2.64+0x10], R12 ;  /* 0x0000100c02007986 */ /* 0x000fe8000c101b04 */
[----:B------:R-:W-:Y:S01]  /*0560*/  STG.E.64 desc[UR4][R2.64+0x8], R4 ;  /* 0x0000080402007986 */ /* 0x000fe2000c101b04 */
[----:B------:R-:W-:Y:S05]  /*0570*/  EXIT ;  /* 0x000000000000794d */ /* 0x000fea0003800000 */
        .weak           $__internal_3_$__cuda_sm20_div_rn_f64_full
        .type           $__internal_3_$__cuda_sm20_div_rn_f64_full,@function
        .size           $__internal_3_$__cuda_sm20_div_rn_f64_full,(.L_x_45 - $__internal_3_$__cuda_sm20_div_rn_f64_full)
$__internal_3_$__cuda_sm20_div_rn_f64_full:
        /* <DEDUP_REMOVED lines=66> */
.L_x_37:
        /* <DEDUP_REMOVED lines=16> */
.L_x_40:
[----:B------:R-:W-:Y:S01]  /*0aa0*/  LOP3.LUT R21, R11, 0x80000, RZ, 0xfc, !PT ;  /* 0x000800000b157812 */ /* 0x000fe200078efcff */
[----:B------:R-:W-:Y:S01]  /*0ab0*/  IMAD.MOV.U32 R20, RZ, RZ, R10 ;  /* 0x000000ffff147224 */ /* 0x000fe200078e000a */
[----:B------:R-:W-:Y:S06]  /*0ac0*/  BRA `(.L_x_38) ;  /* 0x0000000000087947 */ /* 0x000fec0003800000 */
.L_x_39:
[----:B------:R-:W-:Y:S01]  /*0ad0*/  LOP3.LUT R21, R13, 0x80000, RZ, 0xfc, !PT ;  /* 0x000800000d157812 */ /* 0x000fe200078efcff */
[----:B------:R-:W-:-:S07]  /*0ae0*/  IMAD.MOV.U32 R20, RZ, RZ, R12 ;  /* 0x000000ffff147224 */ /* 0x000fce00078e000c */
.L_x_38:
[----:B------:R-:W-:Y:S05]  /*0af0*/  BSYNC.RECONVERGENT B2 ;  /* 0x0000000000027941 */ /* 0x000fea0003800200 */
.L_x_36:
[----:B------:R-:W-:Y:S02]  /*0b00*/  IMAD.MOV.U32 R17, RZ, RZ, 0x0 ;  /* 0x00000000ff117424 */ /* 0x000fe400078e00ff */
[----:B------:R-:W-:Y:S02]  /*0b10*/  IMAD.MOV.U32 R4, RZ, RZ, R20 ;  /* 0x000000ffff047224 */ /* 0x000fe400078e0014 */
[----:B------:R-:W-:Y:S01]  /*0b20*/  IMAD.MOV.U32 R5, RZ, RZ, R21 ;  /* 0x000000ffff057224 */ /* 0x000fe200078e0015 */
[----:B------:R-:W-:Y:S06]  /*0b30*/  RET.REL.NODEC R16 `(_Z19Update_FluxF_kernelPdS_ii) ;  /* 0xfffffff410307950 */ /* 0x000fec0003c3ffff */
.L_x_41:
        /* <DEDUP_REMOVED lines=12> */
.L_x_45:


//--------------------- .nv.shared.reserved.0     --------------------------
	.section	.nv.shared.reserved.0,"aw",@nobits
	.weak		__nv_reservedSMEM_offset_0_alias
	.size		__nv_reservedSMEM_offset_0_alias, 0, 64
	.other		__nv_reservedSMEM_offset_0_alias,@"STO_CUDA_RESERVED_SHARED STV_DEFAULT"
__nv_reservedSMEM_offset_0_alias:
	.zero		0
	.zero		64


//--------------------- .nv.constant0._Z15Update_U_kernelPdS_S_S_iiddd --------------------------
	.section	.nv.constant0._Z15Update_U_kernelPdS_S_S_iiddd,"a",@progbits
	.sectionflags	@""
	.align	4
.nv.constant0._Z15Update_U_kernelPdS_S_S_iiddd:
	.zero		960


//--------------------- .nv.constant0._Z28InitialConditionBound_kernelPdii --------------------------
	.section	.nv.constant0._Z28InitialConditionBound_kernelPdii,"a",@progbits
	.sectionflags	@""
	.align	4
.nv.constant0._Z28InitialConditionBound_kernelPdii:
	.zero		912


//--------------------- .nv.constant0._Z29Calculate_Local_Speeds_kernelPdS_S_ii --------------------------
	.section	.nv.constant0._Z29Calculate_Local_Speeds_kernelPdS_S_ii,"a",@progbits
	.sectionflags	@""
	.align	4
.nv.constant0._Z29Calculate_Local_Speeds_kernelPdS_S_ii:
	.zero		928


//--------------------- .nv.constant0._Z19Update_FluxG_kernelPdS_ii --------------------------
	.section	.nv.constant0._Z19Update_FluxG_kernelPdS_ii,"a",@progbits
	.sectionflags	@""
	.align	4
.nv.constant0._Z19Update_FluxG_kernelPdS_ii:
	.zero		920


//--------------------- .nv.constant0._Z19Update_FluxF_kernelPdS_ii --------------------------
	.section	.nv.constant0._Z19Update_FluxF_kernelPdS_ii,"a",@progbits
	.sectionflags	@""
	.align	4
.nv.constant0._Z19Update_FluxF_kernelPdS_ii:
	.zero		920


//--------------------- SYMBOLS --------------------------

	.type		.nv.reservedSmem.offset0,@object
	.size		.nv.reservedSmem.offset0,0x4
